// auto-generated by cutlass_sweep.gemm — config: {"arch": "sm_90", "cluster_m": 2, "cluster_n": 1, "dtype": "e5m2", "dtype_b": "e5m2", "layout": "nt", "stages": 0, "tile_k": 64, "tile_m": 128, "tile_n": 64}
#include "cutlass/cutlass.h"
#include "cutlass/gemm/collective/collective_builder.hpp"
#include "cutlass/gemm/device/gemm_universal_adapter.h"
#include "cutlass/gemm/kernel/gemm_universal.hpp"
#include "cutlass/epilogue/collective/collective_builder.hpp"

using ElemA = cutlass::float_e5m2_t;
using ElemB = cutlass::float_e5m2_t;
using ElemCD = cutlass::float_e5m2_t;
using Acc  = float;
using TileShape    = cute::Shape<cute::_128, cute::_64, cute::_64>;
using ClusterShape = cute::Shape<cute::_2, cute::_1, cute::_1>;

using CollectiveEpilogue = typename cutlass::epilogue::collective::CollectiveBuilder<
    cutlass::arch::Sm90, cutlass::arch::OpClassTensorOp,
    TileShape, ClusterShape,
    cutlass::epilogue::collective::EpilogueTileAuto,
    Acc, Acc,
    ElemCD, cutlass::layout::RowMajor, 128 / cutlass::sizeof_bits<ElemCD>::value,
    ElemCD, cutlass::layout::RowMajor, 128 / cutlass::sizeof_bits<ElemCD>::value,
    cutlass::epilogue::collective::EpilogueScheduleAuto
  >::CollectiveOp;

using CollectiveMainloop = typename cutlass::gemm::collective::CollectiveBuilder<
    cutlass::arch::Sm90, cutlass::arch::OpClassTensorOp,
    ElemA, cutlass::layout::RowMajor, 128 / cutlass::sizeof_bits<ElemA>::value,
    ElemB, cutlass::layout::ColumnMajor, 128 / cutlass::sizeof_bits<ElemB>::value,
    Acc,
    TileShape, ClusterShape,
    cutlass::gemm::collective::StageCountAutoCarveout<static_cast<int>(sizeof(typename CollectiveEpilogue::SharedStorage))>,
    cutlass::gemm::collective::KernelScheduleAuto
  >::CollectiveOp;

using GemmKernel = cutlass::gemm::kernel::GemmUniversal<
    cute::Shape<int,int,int,int>,
    CollectiveMainloop,
    CollectiveEpilogue
>;
using Gemm = cutlass::gemm::device::GemmUniversalAdapter<GemmKernel>;

// Force the device kernel symbol into the cubin without needing a host main.
auto* _anchor = &cutlass::device_kernel<GemmKernel>;


// ===== COMPILED SASS (sm_90a) =====

	.target	sm_90a

	.elftype	@"ET_EXEC"


//--------------------- .note.nv.tkinfo           --------------------------
	.section	.note.nv.tkinfo,"",@"SHT_NOTE"
	.sectionflags	@"SHF_NOTE_NV_TKINFO"
	.tkinfo
        /*0018*/ 	.word	0x00000002
        /*0030*/ 	.string	""
        /*0030*/ 	.string	"ptxas"
        /*0030*/ 	.string	"Cuda compilation tools, release 13.0, V13.0.88"
        /*0030*/ 	.string	"Build cuda_13.0.r13.0/compiler.36424714_0"
        /*0030*/ 	.string	"-arch sm_90a -m 64 "



//--------------------- .note.nv.cuinfo           --------------------------
	.section	.note.nv.cuinfo,"",@"SHT_NOTE"
	.sectionflags	@"SHF_NOTE_NV_CUINFO"
        /*0018*/ 	.short	0x0002
        /*001a*/ 	.short	0x005a
        /*001c*/ 	.short	0x0082
	.zero		2


//--------------------- .nv.info                  --------------------------
	.section	.nv.info,"",@"SHT_CUDA_INFO"
	.align	4


	//----- nvinfo : EIATTR_REGCOUNT
	.align		4
        /*0000*/ 	.byte	0x04, 0x2f
        /*0002*/ 	.short	(.L_12 - .L_11)
	.align		4
.L_11:
        /*0004*/ 	.word	index@(_ZN7cutlass13device_kernelINS_4gemm6kernel13GemmUniversalIN4cute5tupleIJiiiiEEENS1_10collective13CollectiveMmaINS1_37MainloopSm90TmaGmmaWarpSpecializedFP8ILi18ENS5_IJNS4_1CILi2EEENSA_ILi1EEESC_EEENS1_35KernelTmaWarpSpecializedCooperativeEEENS5_IJNSA_ILi128EEENSA_ILi64EEESH_EEENS_12float_e5m2_tENS5_IJlSC_lEEESJ_SK_NS4_8TiledMMAINS4_8MMA_AtomIJNS4_4SM904GMMA30MMA_64x64x32_F32E5M2E5M2_SS_TNILNSO_7ScaleInE1ELSQ_1EEEEEENS4_6LayoutISD_NS5_IJSC_NSA_ILi0EEESU_EEEEENS5_IJNS4_10UnderscoreESX_SX_EEEEENS4_13SM90_TMA_LOADENS4_14ComposedLayoutINS4_7SwizzleILi2ELi4ELi3EEENS4_18smem_ptr_flag_bitsILi8EEENST_INS5_IJNSA_ILi8EEESH_EEENS5_IJSH_SC_EEEEEEEvNS4_8identityENS4_23SM90_TMA_LOAD_MULTICASTES1A_vS1B_EENS_8epilogue10collective6detail29Sm90TmaWarpSpecializedAdapterINS1F_15DefaultEpilogueISJ_SK_SK_NS1E_6thread17LinearCombinationISJ_Li1EffLNS1J_9ScaleType4KindE0ELNS_15FloatRoundStyleE2ESJ_EENS1_15EpilogueDefaultEEEEEvvEEEEvNT_6ParamsE)
        /*0008*/ 	.word	0x000000a8


	//----- nvinfo : EIATTR_FRAME_SIZE
	.align		4
.L_12:
        /*000c*/ 	.byte	0x04, 0x11
        /*000e*/ 	.short	(.L_14 - .L_13)
	.align		4
.L_13:
        /*0010*/ 	.word	index@(_ZN7cutlass13device_kernelINS_4gemm6kernel13GemmUniversalIN4cute5tupleIJiiiiEEENS1_10collective13CollectiveMmaINS1_37MainloopSm90TmaGmmaWarpSpecializedFP8ILi18ENS5_IJNS4_1CILi2EEENSA_ILi1EEESC_EEENS1_35KernelTmaWarpSpecializedCooperativeEEENS5_IJNSA_ILi128EEENSA_ILi64EEESH_EEENS_12float_e5m2_tENS5_IJlSC_lEEESJ_SK_NS4_8TiledMMAINS4_8MMA_AtomIJNS4_4SM904GMMA30MMA_64x64x32_F32E5M2E5M2_SS_TNILNSO_7ScaleInE1ELSQ_1EEEEEENS4_6LayoutISD_NS5_IJSC_NSA_ILi0EEESU_EEEEENS5_IJNS4_10UnderscoreESX_SX_EEEEENS4_13SM90_TMA_LOADENS4_14ComposedLayoutINS4_7SwizzleILi2ELi4ELi3EEENS4_18smem_ptr_flag_bitsILi8EEENST_INS5_IJNSA_ILi8EEESH_EEENS5_IJSH_SC_EEEEEEEvNS4_8identityENS4_23SM90_TMA_LOAD_MULTICASTES1A_vS1B_EENS_8epilogue10collective6detail29Sm90TmaWarpSpecializedAdapterINS1F_15DefaultEpilogueISJ_SK_SK_NS1E_6thread17LinearCombinationISJ_Li1EffLNS1J_9ScaleType4KindE0ELNS_15FloatRoundStyleE2ESJ_EENS1_15EpilogueDefaultEEEEEvvEEEEvNT_6ParamsE)
        /*0014*/ 	.word	0x00000000


	//----- nvinfo : EIATTR_MIN_STACK_SIZE
	.align		4
.L_14:
        /*0018*/ 	.byte	0x04, 0x12
        /*001a*/ 	.short	(.L_16 - .L_15)
	.align		4
.L_15:
        /*001c*/ 	.word	index@(_ZN7cutlass13device_kernelINS_4gemm6kernel13GemmUniversalIN4cute5tupleIJiiiiEEENS1_10collective13CollectiveMmaINS1_37MainloopSm90TmaGmmaWarpSpecializedFP8ILi18ENS5_IJNS4_1CILi2EEENSA_ILi1EEESC_EEENS1_35KernelTmaWarpSpecializedCooperativeEEENS5_IJNSA_ILi128EEENSA_ILi64EEESH_EEENS_12float_e5m2_tENS5_IJlSC_lEEESJ_SK_NS4_8TiledMMAINS4_8MMA_AtomIJNS4_4SM904GMMA30MMA_64x64x32_F32E5M2E5M2_SS_TNILNSO_7ScaleInE1ELSQ_1EEEEEENS4_6LayoutISD_NS5_IJSC_NSA_ILi0EEESU_EEEEENS5_IJNS4_10UnderscoreESX_SX_EEEEENS4_13SM90_TMA_LOADENS4_14ComposedLayoutINS4_7SwizzleILi2ELi4ELi3EEENS4_18smem_ptr_flag_bitsILi8EEENST_INS5_IJNSA_ILi8EEESH_EEENS5_IJSH_SC_EEEEEEEvNS4_8identityENS4_23SM90_TMA_LOAD_MULTICASTES1A_vS1B_EENS_8epilogue10collective6detail29Sm90TmaWarpSpecializedAdapterINS1F_15DefaultEpilogueISJ_SK_SK_NS1E_6thread17LinearCombinationISJ_Li1EffLNS1J_9ScaleType4KindE0ELNS_15FloatRoundStyleE2ESJ_EENS1_15EpilogueDefaultEEEEEvvEEEEvNT_6ParamsE)
        /*0020*/ 	.word	0x00000000
.L_16:


//--------------------- .nv.compat                --------------------------
	.section	.nv.compat,"",@"SHT_CUDA_COMPAT_INFO"
	.align	4
        /*0000*/ 	.byte	0x02, 0x09, 0x01, 0x00, 0x02, 0x02, 0x04, 0x00, 0x02, 0x05, 0x05, 0x00, 0x03, 0x07, 0x01, 0x01
        /*0010*/ 	.byte	0x02, 0x03, 0x01, 0x00, 0x02, 0x06, 0x01, 0x00, 0x04, 0x0b, 0x08, 0x00, 0x00, 0x00, 0x00, 0x00
        /*0020*/ 	.byte	0x00, 0x00, 0x00, 0x00


//--------------------- .nv.info._ZN7cutlass13device_kernelINS_4gemm6kernel13GemmUniversalIN4cute5tupleIJiiiiEEENS1_10collective13CollectiveMmaINS1_37MainloopSm90TmaGmmaWarpSpecializedFP8ILi18ENS5_IJNS4_1CILi2EEENSA_ILi1EEESC_EEENS1_35KernelTmaWarpSpecializedCooperativeEEENS5_IJNSA_ILi128EEENSA_ILi64EEESH_EEENS_12float_e5m2_tENS5_IJlSC_lEEESJ_SK_NS4_8TiledMMAINS4_8MMA_AtomIJNS4_4SM904GMMA30MMA_64x64x32_F32E5M2E5M2_SS_TNILNSO_7ScaleInE1ELSQ_1EEEEEENS4_6LayoutISD_NS5_IJSC_NSA_ILi0EEESU_EEEEENS5_IJNS4_10UnderscoreESX_SX_EEEEENS4_13SM90_TMA_LOADENS4_14ComposedLayoutINS4_7SwizzleILi2ELi4ELi3EEENS4_18smem_ptr_flag_bitsILi8EEENST_INS5_IJNSA_ILi8EEESH_EEENS5_IJSH_SC_EEEEEEEvNS4_8identityENS4_23SM90_TMA_LOAD_MULTICASTES1A_vS1B_EENS_8epilogue10collective6detail29Sm90TmaWarpSpecializedAdapterINS1F_15DefaultEpilogueISJ_SK_SK_NS1E_6thread17LinearCombinationISJ_Li1EffLNS1J_9ScaleType4KindE0ELNS_15FloatRoundStyleE2ESJ_EENS1_15EpilogueDefaultEEEEEvvEEEEvNT_6ParamsE --------------------------
	.section	.nv.info._ZN7cutlass13device_kernelINS_4gemm6kernel13GemmUniversalIN4cute5tupleIJiiiiEEENS1_10collective13CollectiveMmaINS1_37MainloopSm90TmaGmmaWarpSpecializedFP8ILi18ENS5_IJNS4_1CILi2EEENSA_ILi1EEESC_EEENS1_35KernelTmaWarpSpecializedCooperativeEEENS5_IJNSA_ILi128EEENSA_ILi64EEESH_EEENS_12float_e5m2_tENS5_IJlSC_lEEESJ_SK_NS4_8TiledMMAINS4_8MMA_AtomIJNS4_4SM904GMMA30MMA_64x64x32_F32E5M2E5M2_SS_TNILNSO_7ScaleInE1ELSQ_1EEEEEENS4_6LayoutISD_NS5_IJSC_NSA_ILi0EEESU_EEEEENS5_IJNS4_10UnderscoreESX_SX_EEEEENS4_13SM90_TMA_LOADENS4_14ComposedLayoutINS4_7SwizzleILi2ELi4ELi3EEENS4_18smem_ptr_flag_bitsILi8EEENST_INS5_IJNSA_ILi8EEESH_EEENS5_IJSH_SC_EEEEEEEvNS4_8identityENS4_23SM90_TMA_LOAD_MULTICASTES1A_vS1B_EENS_8epilogue10collective6detail29Sm90TmaWarpSpecializedAdapterINS1F_15DefaultEpilogueISJ_SK_SK_NS1E_6thread17LinearCombinationISJ_Li1EffLNS1J_9ScaleType4KindE0ELNS_15FloatRoundStyleE2ESJ_EENS1_15EpilogueDefaultEEEEEvvEEEEvNT_6ParamsE,"",@"SHT_CUDA_INFO"
	.sectionflags	@""
	.align	4


	//----- nvinfo : EIATTR_CUDA_API_VERSION
	.align		4
        /*0000*/ 	.byte	0x04, 0x37
        /*0002*/ 	.short	(.L_18 - .L_17)
.L_17:
        /*0004*/ 	.word	0x00000082


	//----- nvinfo : EIATTR_KPARAM_INFO
	.align		4
.L_18:
        /*0008*/ 	.byte	0x04, 0x17
        /*000a*/ 	.short	(.L_20 - .L_19)
.L_19:
        /*000c*/ 	.word	0x00000000
        /*0010*/ 	.short	0x0000
        /*0012*/ 	.short	0x0070
        /*0014*/ 	.byte	0x00, 0xf0, 0x01, 0x10


	//----- nvinfo : EIATTR_SPARSE_MMA_MASK
	.align		4
.L_20:
        /*0018*/ 	.byte	0x03, 0x50
        /*001a*/ 	.short	0x0000


	//----- nvinfo : EIATTR_MAXREG_COUNT
	.align		4
        /*001c*/ 	.byte	0x03, 0x1b
        /*001e*/ 	.short	0x00a8


	//----- nvinfo : EIATTR_NUM_BARRIERS
	.align		4
        /*0020*/ 	.byte	0x02, 0x4c
        /*0022*/ 	.byte	0x01
	.zero		1


	//----- nvinfo : EIATTR_MERCURY_ISA_VERSION
	.align		4
        /*0024*/ 	.byte	0x03, 0x5f
        /*0026*/ 	.short	0x0101


	//----- nvinfo : EIATTR_INT_WARP_WIDE_INSTR_OFFSETS
	.align		4
        /*0028*/ 	.byte	0x04, 0x31
        /*002a*/ 	.short	(.L_22 - .L_21)


	//   ....[0]....
.L_21:
        /*002c*/ 	.word	0x00000660


	//   ....[1]....
        /*0030*/ 	.word	0x00000790


	//   ....[2]....
        /*0034*/ 	.word	0x00000870


	//----- nvinfo : EIATTR_COOP_GROUP_MASK_REGIDS
	.align		4
.L_22:
        /*0038*/ 	.byte	0x04, 0x29
        /*003a*/ 	.short	(.L_24 - .L_23)


	//   ....[0]....
.L_23:
        /*003c*/ 	.word	0xffffffff


	//   ....[1]....
        /*0040*/ 	.word	0xffffffff


	//   ....[2]....
        /*0044*/ 	.word	0xffffffff


	//   ....[3]....
        /*0048*/ 	.word	0xffffffff


	//   ....[4]....
        /*004c*/ 	.word	0xffffffff


	//   ....[5]....
        /*0050*/ 	.word	0xffffffff


	//----- nvinfo : EIATTR_COOP_GROUP_INSTR_OFFSETS
	.align		4
.L_24:
        /*0054*/ 	.byte	0x04, 0x28
        /*0056*/ 	.short	(.L_26 - .L_25)


	//   ....[0]....
.L_25:
        /*0058*/ 	.word	0x00000060


	//   ....[1]....
        /*005c*/ 	.word	0x00000070


	//   ....[2]....
        /*0060*/ 	.word	0x00000130


	//   ....[3]....
        /*0064*/ 	.word	0x000004c0


	//   ....[4]....
        /*0068*/ 	.word	0x000009e0


	//   ....[5]....
        /*006c*/ 	.word	0x00001450


	//----- nvinfo : EIATTR_REG_RECONFIG
	.align		4
.L_26:
        /*0070*/ 	.byte	0x01, 0x54
	.zero		2


	//----- nvinfo : EIATTR_MBARRIER_INSTR_OFFSETS
	.align		4
        /*0074*/ 	.byte	0x04, 0x39
        /*0076*/ 	.short	(.L_28 - .L_27)


	//   ....[0]....
.L_27:
        /*0078*/ 	.word	0x00000250
        /*007c*/ 	.word	0x000000ff
        /*0080*/ 	.word	0x00000000
        /*0084*/ 	.short	0x0100
        /*0086*/ 	.byte	0x08
	.zero		1


	//   ....[1]....
        /*0088*/ 	.word	0x00000260
        /*008c*/ 	.word	0x000000ff
        /*0090*/ 	.word	0x00000090
        /*0094*/ 	.short	0x0100
        /*0096*/ 	.byte	0x08
	.zero		1


	//   ....[2]....
        /*0098*/ 	.word	0x00000270
        /*009c*/ 	.word	0x000000ff
        /*00a0*/ 	.word	0x00000008
        /*00a4*/ 	.short	0x0100
        /*00a6*/ 	.byte	0x08
	.zero		1


	//   ....[3]....
        /*00a8*/ 	.word	0x00000280
        /*00ac*/ 	.word	0x000000ff
        /*00b0*/ 	.word	0x00000098
        /*00b4*/ 	.short	0x0100
        /*00b6*/ 	.byte	0x08
	.zero		1


	//   ....[4]....
        /*00b8*/ 	.word	0x00000290
        /*00bc*/ 	.word	0x000000ff
        /*00c0*/ 	.word	0x00000010
        /*00c4*/ 	.short	0x0100
        /*00c6*/ 	.byte	0x08
	.zero		1


	//   ....[5]....
        /*00c8*/ 	.word	0x000002a0
        /*00cc*/ 	.word	0x000000ff
        /*00d0*/ 	.word	0x000000a0
        /*00d4*/ 	.short	0x0100
        /*00d6*/ 	.byte	0x08
	.zero		1


	//   ....[6]....
        /*00d8*/ 	.word	0x000002b0
        /*00dc*/ 	.word	0x000000ff
        /*00e0*/ 	.word	0x00000018
        /*00e4*/ 	.short	0x0100
        /*00e6*/ 	.byte	0x08
	.zero		1


	//   ....[7]....
        /*00e8*/ 	.word	0x000002c0
        /*00ec*/ 	.word	0x000000ff
        /*00f0*/ 	.word	0x000000a8
        /*00f4*/ 	.short	0x0100
        /*00f6*/ 	.byte	0x08
	.zero		1


	//   ....[8]....
        /*00f8*/ 	.word	0x000002d0
        /*00fc*/ 	.word	0x000000ff
        /*0100*/ 	.word	0x00000020
        /*0104*/ 	.short	0x0100
        /*0106*/ 	.byte	0x08
	.zero		1


	//   ....[9]....
        /*0108*/ 	.word	0x000002e0
        /*010c*/ 	.word	0x000000ff
        /*0110*/ 	.word	0x000000b0
        /*0114*/ 	.short	0x0100
        /*0116*/ 	.byte	0x08
	.zero		1


	//   ....[10]....
        /*0118*/ 	.word	0x000002f0
        /*011c*/ 	.word	0x000000ff
        /*0120*/ 	.word	0x00000028
        /*0124*/ 	.short	0x0100
        /*0126*/ 	.byte	0x08
	.zero		1


	//   ....[11]....
        /*0128*/ 	.word	0x00000300
        /*012c*/ 	.word	0x000000ff
        /*0130*/ 	.word	0x000000b8
        /*0134*/ 	.short	0x0100
        /*0136*/ 	.byte	0x08
	.zero		1


	//   ....[12]....
        /*0138*/ 	.word	0x00000310
        /*013c*/ 	.word	0x000000ff
        /*0140*/ 	.word	0x00000030
        /*0144*/ 	.short	0x0100
        /*0146*/ 	.byte	0x08
	.zero		1


	//   ....[13]....
        /*0148*/ 	.word	0x00000320
        /*014c*/ 	.word	0x000000ff
        /*0150*/ 	.word	0x000000c0
        /*0154*/ 	.short	0x0100
        /*0156*/ 	.byte	0x08
	.zero		1


	//   ....[14]....
        /*0158*/ 	.word	0x00000330
        /*015c*/ 	.word	0x000000ff
        /*0160*/ 	.word	0x00000038
        /*0164*/ 	.short	0x0100
        /*0166*/ 	.byte	0x08
	.zero		1


	//   ....[15]....
        /*0168*/ 	.word	0x00000340
        /*016c*/ 	.word	0x000000ff
        /*0170*/ 	.word	0x000000c8
        /*0174*/ 	.short	0x0100
        /*0176*/ 	.byte	0x08
	.zero		1


	//   ....[16]....
        /*0178*/ 	.word	0x00000350
        /*017c*/ 	.word	0x000000ff
        /*0180*/ 	.word	0x00000040
        /*0184*/ 	.short	0x0100
        /*0186*/ 	.byte	0x08
	.zero		1


	//   ....[17]....
        /*0188*/ 	.word	0x00000360
        /*018c*/ 	.word	0x000000ff
        /*0190*/ 	.word	0x000000d0
        /*0194*/ 	.short	0x0100
        /*0196*/ 	.byte	0x08
	.zero		1


	//   ....[18]....
        /*0198*/ 	.word	0x00000370
        /*019c*/ 	.word	0x000000ff
        /*01a0*/ 	.word	0x00000048
        /*01a4*/ 	.short	0x0100
        /*01a6*/ 	.byte	0x08
	.zero		1


	//   ....[19]....
        /*01a8*/ 	.word	0x00000380
        /*01ac*/ 	.word	0x000000ff
        /*01b0*/ 	.word	0x000000d8
        /*01b4*/ 	.short	0x0100
        /*01b6*/ 	.byte	0x08
	.zero		1


	//   ....[20]....
        /*01b8*/ 	.word	0x00000390
        /*01bc*/ 	.word	0x000000ff
        /*01c0*/ 	.word	0x00000050
        /*01c4*/ 	.short	0x0100
        /*01c6*/ 	.byte	0x08
	.zero		1


	//   ....[21]....
        /*01c8*/ 	.word	0x000003a0
        /*01cc*/ 	.word	0x000000ff
        /*01d0*/ 	.word	0x000000e0
        /*01d4*/ 	.short	0x0100
        /*01d6*/ 	.byte	0x08
	.zero		1


	//   ....[22]....
        /*01d8*/ 	.word	0x000003b0
        /*01dc*/ 	.word	0x000000ff
        /*01e0*/ 	.word	0x00000058
        /*01e4*/ 	.short	0x0100
        /*01e6*/ 	.byte	0x08
	.zero		1


	//   ....[23]....
        /*01e8*/ 	.word	0x000003c0
        /*01ec*/ 	.word	0x000000ff
        /*01f0*/ 	.word	0x000000e8
        /*01f4*/ 	.short	0x0100
        /*01f6*/ 	.byte	0x08
	.zero		1


	//   ....[24]....
        /*01f8*/ 	.word	0x000003d0
        /*01fc*/ 	.word	0x000000ff
        /*0200*/ 	.word	0x00000060
        /*0204*/ 	.short	0x0100
        /*0206*/ 	.byte	0x08
	.zero		1


	//   ....[25]....
        /*0208*/ 	.word	0x000003e0
        /*020c*/ 	.word	0x000000ff
        /*0210*/ 	.word	0x000000f0
        /*0214*/ 	.short	0x0100
        /*0216*/ 	.byte	0x08
	.zero		1


	//   ....[26]....
        /*0218*/ 	.word	0x000003f0
        /*021c*/ 	.word	0x000000ff
        /*0220*/ 	.word	0x00000068
        /*0224*/ 	.short	0x0100
        /*0226*/ 	.byte	0x08
	.zero		1


	//   ....[27]....
        /*0228*/ 	.word	0x00000400
        /*022c*/ 	.word	0x000000ff
        /*0230*/ 	.word	0x000000f8
        /*0234*/ 	.short	0x0100
        /*0236*/ 	.byte	0x08
	.zero		1


	//   ....[28]....
        /*0238*/ 	.word	0x00000410
        /*023c*/ 	.word	0x000000ff
        /*0240*/ 	.word	0x00000070
        /*0244*/ 	.short	0x0100
        /*0246*/ 	.byte	0x08
	.zero		1


	//   ....[29]....
        /*0248*/ 	.word	0x00000420
        /*024c*/ 	.word	0x000000ff
        /*0250*/ 	.word	0x00000100
        /*0254*/ 	.short	0x0100
        /*0256*/ 	.byte	0x08
	.zero		1


	//   ....[30]....
        /*0258*/ 	.word	0x00000430
        /*025c*/ 	.word	0x000000ff
        /*0260*/ 	.word	0x00000078
        /*0264*/ 	.short	0x0100
        /*0266*/ 	.byte	0x08
	.zero		1


	//   ....[31]....
        /*0268*/ 	.word	0x00000440
        /*026c*/ 	.word	0x000000ff
        /*0270*/ 	.word	0x00000108
        /*0274*/ 	.short	0x0100
        /*0276*/ 	.byte	0x08
	.zero		1


	//   ....[32]....
        /*0278*/ 	.word	0x00000450
        /*027c*/ 	.word	0x000000ff
        /*0280*/ 	.word	0x00000080
        /*0284*/ 	.short	0x0100
        /*0286*/ 	.byte	0x08
	.zero		1


	//   ....[33]....
        /*0288*/ 	.word	0x00000460
        /*028c*/ 	.word	0x000000ff
        /*0290*/ 	.word	0x00000110
        /*0294*/ 	.short	0x0100
        /*0296*/ 	.byte	0x08
	.zero		1


	//   ....[34]....
        /*0298*/ 	.word	0x00000470
        /*029c*/ 	.word	0x000000ff
        /*02a0*/ 	.word	0x00000088
        /*02a4*/ 	.short	0x0100
        /*02a6*/ 	.byte	0x08
	.zero		1


	//   ....[35]....
        /*02a8*/ 	.word	0x00000480
        /*02ac*/ 	.word	0x000000ff
        /*02b0*/ 	.word	0x00000118
        /*02b4*/ 	.short	0x0100
        /*02b6*/ 	.byte	0x08
	.zero		1


	//   ....[36]....
        /*02b8*/ 	.word	0x000008f0
        /*02bc*/ 	.word	0x000000ff
        /*02c0*/ 	.word	0x00000130
        /*02c4*/ 	.short	0x0100
        /*02c6*/ 	.byte	0x06
	.zero		1


	//   ....[37]....
        /*02c8*/ 	.word	0x00000980
        /*02cc*/ 	.word	0x000000ff
        /*02d0*/ 	.word	0x00000138
        /*02d4*/ 	.short	0x0100
        /*02d6*/ 	.byte	0x06
	.zero		1


	//   ....[38]....
        /*02d8*/ 	.word	0x00001790
        /*02dc*/ 	.word	0x000000ff
        /*02e0*/ 	.word	0x00000000
        /*02e4*/ 	.short	0x010a
        /*02e6*/ 	.byte	0x06
	.zero		1


	//   ....[39]....
        /*02e8*/ 	.word	0x000017d0
        /*02ec*/ 	.word	0x000000ff
        /*02f0*/ 	.word	0x00000000
        /*02f4*/ 	.short	0x010a
        /*02f6*/ 	.byte	0x06
	.zero		1


	//   ....[40]....
        /*02f8*/ 	.word	0x00001e10
        /*02fc*/ 	.word	0x000000ff
        /*0300*/ 	.word	0x00000000
        /*0304*/ 	.short	0x010a
        /*0306*/ 	.byte	0x0c
	.zero		1


	//   ....[41]....
        /*0308*/ 	.word	0x00001e50
        /*030c*/ 	.word	0x000000ff
        /*0310*/ 	.word	0x00000000
        /*0314*/ 	.short	0x010a
        /*0316*/ 	.byte	0x0c
	.zero		1


	//   ....[42]....
        /*0318*/ 	.word	0x00002280
        /*031c*/ 	.word	0x0000000a
        /*0320*/ 	.word	0x00000000
        /*0324*/ 	.short	0x0101
        /*0326*/ 	.byte	0x3f
	.zero		1


	//   ....[43]....
        /*0328*/ 	.word	0x00002720
        /*032c*/ 	.word	0x00000008
        /*0330*/ 	.word	0x00000000
        /*0334*/ 	.short	0x0101
        /*0336*/ 	.byte	0x3f
	.zero		1


	//   ....[44]....
        /*0338*/ 	.word	0x00005fe0
        /*033c*/ 	.word	0x00000015
        /*0340*/ 	.word	0x00000090
        /*0344*/ 	.short	0x010a
        /*0346*/ 	.byte	0x3f
	.zero		1


	//   ....[45]....
        /*0348*/ 	.word	0x00006360
        /*034c*/ 	.word	0x00000008
        /*0350*/ 	.word	0x00000138
        /*0354*/ 	.short	0x0101
        /*0356*/ 	.byte	0x3f
	.zero		1


	//   ....[46]....
        /*0358*/ 	.word	0x00006a90
        /*035c*/ 	.word	0x00000007
        /*0360*/ 	.word	0x00000000
        /*0364*/ 	.short	0x010a
        /*0366*/ 	.byte	0x3f
	.zero		1


	//   ....[47]....
        /*0368*/ 	.word	0x00006b10
        /*036c*/ 	.word	0x00000008
        /*0370*/ 	.word	0x00000000
        /*0374*/ 	.short	0x010a
        /*0376*/ 	.byte	0x3f
	.zero		1


	//   ....[48]....
        /*0378*/ 	.word	0x00006ba0
        /*037c*/ 	.word	0x00000009
        /*0380*/ 	.word	0x00000000
        /*0384*/ 	.short	0x010a
        /*0386*/ 	.byte	0x3f
	.zero		1


	//   ....[49]....
        /*0388*/ 	.word	0x00006c30
        /*038c*/ 	.word	0x00000008
        /*0390*/ 	.word	0x00000000
        /*0394*/ 	.short	0x010a
        /*0396*/ 	.byte	0x3f
	.zero		1


	//   ....[50]....
        /*0398*/ 	.word	0x00006cc0
        /*039c*/ 	.word	0x00000009
        /*03a0*/ 	.word	0x00000000
        /*03a4*/ 	.short	0x010a
        /*03a6*/ 	.byte	0x3f
	.zero		1


	//   ....[51]....
        /*03a8*/ 	.word	0x00006d50
        /*03ac*/ 	.word	0x00000008
        /*03b0*/ 	.word	0x00000000
        /*03b4*/ 	.short	0x010a
        /*03b6*/ 	.byte	0x3f
	.zero		1


	//   ....[52]....
        /*03b8*/ 	.word	0x00006de0
        /*03bc*/ 	.word	0x00000009
        /*03c0*/ 	.word	0x00000000
        /*03c4*/ 	.short	0x010a
        /*03c6*/ 	.byte	0x3f
	.zero		1


	//   ....[53]....
        /*03c8*/ 	.word	0x00006e70
        /*03cc*/ 	.word	0x00000008
        /*03d0*/ 	.word	0x00000000
        /*03d4*/ 	.short	0x010a
        /*03d6*/ 	.byte	0x3f
	.zero		1


	//   ....[54]....
        /*03d8*/ 	.word	0x00006f00
        /*03dc*/ 	.word	0x00000009
        /*03e0*/ 	.word	0x00000000
        /*03e4*/ 	.short	0x010a
        /*03e6*/ 	.byte	0x3f
	.zero		1


	//   ....[55]....
        /*03e8*/ 	.word	0x00006f90
        /*03ec*/ 	.word	0x00000008
        /*03f0*/ 	.word	0x00000000
        /*03f4*/ 	.short	0x010a
        /*03f6*/ 	.byte	0x3f
	.zero		1


	//   ....[56]....
        /*03f8*/ 	.word	0x00007020
        /*03fc*/ 	.word	0x00000009
        /*0400*/ 	.word	0x00000000
        /*0404*/ 	.short	0x010a
        /*0406*/ 	.byte	0x3f
	.zero		1


	//   ....[57]....
        /*0408*/ 	.word	0x000070b0
        /*040c*/ 	.word	0x00000008
        /*0410*/ 	.word	0x00000000
        /*0414*/ 	.short	0x010a
        /*0416*/ 	.byte	0x3f
	.zero		1


	//   ....[58]....
        /*0418*/ 	.word	0x00007140
        /*041c*/ 	.word	0x00000009
        /*0420*/ 	.word	0x00000000
        /*0424*/ 	.short	0x010a
        /*0426*/ 	.byte	0x3f
	.zero		1


	//   ....[59]....
        /*0428*/ 	.word	0x000071d0
        /*042c*/ 	.word	0x00000008
        /*0430*/ 	.word	0x00000000
        /*0434*/ 	.short	0x010a
        /*0436*/ 	.byte	0x3f
	.zero		1


	//   ....[60]....
        /*0438*/ 	.word	0x00007260
        /*043c*/ 	.word	0x00000009
        /*0440*/ 	.word	0x00000000
        /*0444*/ 	.short	0x010a
        /*0446*/ 	.byte	0x3f
	.zero		1


	//   ....[61]....
        /*0448*/ 	.word	0x000072f0
        /*044c*/ 	.word	0x00000008
        /*0450*/ 	.word	0x00000000
        /*0454*/ 	.short	0x010a
        /*0456*/ 	.byte	0x3f
	.zero		1


	//   ....[62]....
        /*0458*/ 	.word	0x00007380
        /*045c*/ 	.word	0x0000000b
        /*0460*/ 	.word	0x00000000
        /*0464*/ 	.short	0x010a
        /*0466*/ 	.byte	0x3f
	.zero		1


	//   ....[63]....
        /*0468*/ 	.word	0x00007410
        /*046c*/ 	.word	0x00000003
        /*0470*/ 	.word	0x00000000
        /*0474*/ 	.short	0x010a
        /*0476*/ 	.byte	0x3f
	.zero		1


	//   ....[64]....
        /*0478*/ 	.word	0x00007480
        /*047c*/ 	.word	0x00000009
        /*0480*/ 	.word	0x00000000
        /*0484*/ 	.short	0x010a
        /*0486*/ 	.byte	0x3f
	.zero		1


	//   ....[65]....
        /*0488*/ 	.word	0x000074e0
        /*048c*/ 	.word	0x0000000b
        /*0490*/ 	.word	0x00000000
        /*0494*/ 	.short	0x010a
        /*0496*/ 	.byte	0x3f
	.zero		1


	//   ....[66]....
        /*0498*/ 	.word	0x000075b0
        /*049c*/ 	.word	0x00000015
        /*04a0*/ 	.word	0x00000090
        /*04a4*/ 	.short	0x010a
        /*04a6*/ 	.byte	0x3f
	.zero		1


	//   ....[67]....
        /*04a8*/ 	.word	0x00007680
        /*04ac*/ 	.word	0x00000007
        /*04b0*/ 	.word	0x00000000
        /*04b4*/ 	.short	0x010a
        /*04b6*/ 	.byte	0x3f
	.zero		1


	//   ....[68]....
        /*04b8*/ 	.word	0x000076d0
        /*04bc*/ 	.word	0x00000008
        /*04c0*/ 	.word	0x00000000
        /*04c4*/ 	.short	0x010a
        /*04c6*/ 	.byte	0x3f
	.zero		1


	//   ....[69]....
        /*04c8*/ 	.word	0x00007720
        /*04cc*/ 	.word	0x00000009
        /*04d0*/ 	.word	0x00000000
        /*04d4*/ 	.short	0x010a
        /*04d6*/ 	.byte	0x3f
	.zero		1


	//   ....[70]....
        /*04d8*/ 	.word	0x00007770
        /*04dc*/ 	.word	0x00000008
        /*04e0*/ 	.word	0x00000000
        /*04e4*/ 	.short	0x010a
        /*04e6*/ 	.byte	0x3f
	.zero		1


	//   ....[71]....
        /*04e8*/ 	.word	0x000077c0
        /*04ec*/ 	.word	0x00000009
        /*04f0*/ 	.word	0x00000000
        /*04f4*/ 	.short	0x010a
        /*04f6*/ 	.byte	0x3f
	.zero		1


	//   ....[72]....
        /*04f8*/ 	.word	0x00007810
        /*04fc*/ 	.word	0x00000008
        /*0500*/ 	.word	0x00000000
        /*0504*/ 	.short	0x010a
        /*0506*/ 	.byte	0x3f
	.zero		1


	//   ....[73]....
        /*0508*/ 	.word	0x00007860
        /*050c*/ 	.word	0x00000009
        /*0510*/ 	.word	0x00000000
        /*0514*/ 	.short	0x010a
        /*0516*/ 	.byte	0x3f
	.zero		1


	//   ....[74]....
        /*0518*/ 	.word	0x000078b0
        /*051c*/ 	.word	0x00000008
        /*0520*/ 	.word	0x00000000
        /*0524*/ 	.short	0x010a
        /*0526*/ 	.byte	0x3f
	.zero		1


	//   ....[75]....
        /*0528*/ 	.word	0x00007900
        /*052c*/ 	.word	0x00000009
        /*0530*/ 	.word	0x00000000
        /*0534*/ 	.short	0x010a
        /*0536*/ 	.byte	0x3f
	.zero		1


	//   ....[76]....
        /*0538*/ 	.word	0x00007950
        /*053c*/ 	.word	0x00000008
        /*0540*/ 	.word	0x00000000
        /*0544*/ 	.short	0x010a
        /*0546*/ 	.byte	0x3f
	.zero		1


	//   ....[77]....
        /*0548*/ 	.word	0x000079a0
        /*054c*/ 	.word	0x00000009
        /*0550*/ 	.word	0x00000000
        /*0554*/ 	.short	0x010a
        /*0556*/ 	.byte	0x3f
	.zero		1


	//   ....[78]....
        /*0558*/ 	.word	0x000079f0
        /*055c*/ 	.word	0x00000008
        /*0560*/ 	.word	0x00000000
        /*0564*/ 	.short	0x010a
        /*0566*/ 	.byte	0x3f
	.zero		1


	//   ....[79]....
        /*0568*/ 	.word	0x00007a40
        /*056c*/ 	.word	0x00000009
        /*0570*/ 	.word	0x00000000
        /*0574*/ 	.short	0x010a
        /*0576*/ 	.byte	0x3f
	.zero		1


	//   ....[80]....
        /*0578*/ 	.word	0x00007a90
        /*057c*/ 	.word	0x00000008
        /*0580*/ 	.word	0x00000000
        /*0584*/ 	.short	0x010a
        /*0586*/ 	.byte	0x3f
	.zero		1


	//   ....[81]....
        /*0588*/ 	.word	0x00007ae0
        /*058c*/ 	.word	0x00000009
        /*0590*/ 	.word	0x00000000
        /*0594*/ 	.short	0x010a
        /*0596*/ 	.byte	0x3f
	.zero		1


	//   ....[82]....
        /*0598*/ 	.word	0x00007b30
        /*059c*/ 	.word	0x00000008
        /*05a0*/ 	.word	0x00000000
        /*05a4*/ 	.short	0x010a
        /*05a6*/ 	.byte	0x3f
	.zero		1


	//   ....[83]....
        /*05a8*/ 	.word	0x00007b80
        /*05ac*/ 	.word	0x0000000b
        /*05b0*/ 	.word	0x00000000
        /*05b4*/ 	.short	0x010a
        /*05b6*/ 	.byte	0x3f
	.zero		1


	//----- nvinfo : EIATTR_NUM_MBARRIERS
	.align		4
.L_28:
        /*05b8*/ 	.byte	0x03, 0x38
        /*05ba*/ 	.short	0x0026


	//----- nvinfo : EIATTR_EXIT_INSTR_OFFSETS
	.align		4
        /*05bc*/ 	.byte	0x04, 0x1c
        /*05be*/ 	.short	(.L_30 - .L_29)


	//   ....[0]....
.L_29:
        /*05c0*/ 	.word	0x00000b40


	//   ....[1]....
        /*05c4*/ 	.word	0x00001320


	//   ....[2]....
        /*05c8*/ 	.word	0x000056f0


	//   ....[3]....
        /*05cc*/ 	.word	0x00005c50


	//   ....[4]....
        /*05d0*/ 	.word	0x00007460


	//----- nvinfo : EIATTR_MAX_THREADS
	.align		4
.L_30:
        /*05d4*/ 	.byte	0x04, 0x05
        /*05d6*/ 	.short	(.L_32 - .L_31)
.L_31:
        /*05d8*/ 	.word	0x00000180
        /*05dc*/ 	.word	0x00000001
        /*05e0*/ 	.word	0x00000001


	//----- nvinfo : EIATTR_CRS_STACK_SIZE
	.align		4
.L_32:
        /*05e4*/ 	.byte	0x04, 0x1e
        /*05e6*/ 	.short	(.L_34 - .L_33)
.L_33:
        /*05e8*/ 	.word	0x00000000


	//----- nvinfo : EIATTR_CBANK_PARAM_SIZE
	.align		4
.L_34:
        /*05ec*/ 	.byte	0x03, 0x19
        /*05ee*/ 	.short	0x0470


	//----- nvinfo : EIATTR_PARAM_CBANK
	.align		4
        /*05f0*/ 	.byte	0x04, 0x0a
        /*05f2*/ 	.short	(.L_36 - .L_35)
	.align		4
.L_35:
        /*05f4*/ 	.word	index@(.nv.constant0._ZN7cutlass13device_kernelINS_4gemm6kernel13GemmUniversalIN4cute5tupleIJiiiiEEENS1_10collective13CollectiveMmaINS1_37MainloopSm90TmaGmmaWarpSpecializedFP8ILi18ENS5_IJNS4_1CILi2EEENSA_ILi1EEESC_EEENS1_35KernelTmaWarpSpecializedCooperativeEEENS5_IJNSA_ILi128EEENSA_ILi64EEESH_EEENS_12float_e5m2_tENS5_IJlSC_lEEESJ_SK_NS4_8TiledMMAINS4_8MMA_AtomIJNS4_4SM904GMMA30MMA_64x64x32_F32E5M2E5M2_SS_TNILNSO_7ScaleInE1ELSQ_1EEEEEENS4_6LayoutISD_NS5_IJSC_NSA_ILi0EEESU_EEEEENS5_IJNS4_10UnderscoreESX_SX_EEEEENS4_13SM90_TMA_LOADENS4_14ComposedLayoutINS4_7SwizzleILi2ELi4ELi3EEENS4_18smem_ptr_flag_bitsILi8EEENST_INS5_IJNSA_ILi8EEESH_EEENS5_IJSH_SC_EEEEEEEvNS4_8identityENS4_23SM90_TMA_LOAD_MULTICASTES1A_vS1B_EENS_8epilogue10collective6detail29Sm90TmaWarpSpecializedAdapterINS1F_15DefaultEpilogueISJ_SK_SK_NS1E_6thread17LinearCombinationISJ_Li1EffLNS1J_9ScaleType4KindE0ELNS_15FloatRoundStyleE2ESJ_EENS1_15EpilogueDefaultEEEEEvvEEEEvNT_6ParamsE)
        /*05f8*/ 	.short	0x0210
        /*05fa*/ 	.short	0x0470


	//----- nvinfo : EIATTR_SW_WAR
	.align		4
.L_36:
        /*05fc*/ 	.byte	0x04, 0x36
        /*05fe*/ 	.short	(.L_38 - .L_37)
.L_37:
        /*0600*/ 	.word	0x00000008
.L_38:


//--------------------- .nv.callgraph             --------------------------
	.section	.nv.callgraph,"",@"SHT_CUDA_CALLGRAPH"
	.align	4
	.sectionentsize	8
	.align		4
        /*0000*/ 	.word	0x00000000
	.align		4
        /*0004*/ 	.word	0xffffffff
	.align		4
        /*0008*/ 	.word	0x00000000
	.align		4
        /*000c*/ 	.word	0xfffffffe
	.align		4
        /*0010*/ 	.word	0x00000000
	.align		4
        /*0014*/ 	.word	0xfffffffd
	.align		4
        /*0018*/ 	.word	0x00000000
	.align		4
        /*001c*/ 	.word	0xfffffffc


//--------------------- .nv.constant4             --------------------------
	.section	.nv.constant4,"a",@progbits
	.align	8
	.align		8
.nv.constant4:
        /*0000*/ 	.dword	_ZN40_INTERNAL_b64e95e9_4_k_cu_a09a4c63_284564cuda3std3__45__cpo5beginE
	.align		8
        /*0008*/ 	.dword	_ZN40_INTERNAL_b64e95e9_4_k_cu_a09a4c63_284564cuda3std3__45__cpo3endE
	.align		8
        /*0010*/ 	.dword	_ZN40_INTERNAL_b64e95e9_4_k_cu_a09a4c63_284564cuda3std3__45__cpo6cbeginE
	.align		8
        /*0018*/ 	.dword	_ZN40_INTERNAL_b64e95e9_4_k_cu_a09a4c63_284564cuda3std3__45__cpo4cendE
	.align		8
        /*0020*/ 	.dword	_ZN40_INTERNAL_b64e95e9_4_k_cu_a09a4c63_284564cuda3std3__442_GLOBAL__N__b64e95e9_4_k_cu_a09a4c63_284566ignoreE
	.align		8
        /*0028*/ 	.dword	_ZN40_INTERNAL_b64e95e9_4_k_cu_a09a4c63_284564cuda3std3__419piecewise_constructE
	.align		8
        /*0030*/ 	.dword	_ZN40_INTERNAL_b64e95e9_4_k_cu_a09a4c63_284564cuda3std3__48in_placeE
	.align		8
        /*0038*/ 	.dword	_ZN40_INTERNAL_b64e95e9_4_k_cu_a09a4c63_284564cuda3std6ranges3__45__cpo4swapE
	.align		8
        /*0040*/ 	.dword	_ZN40_INTERNAL_b64e95e9_4_k_cu_a09a4c63_284564cuda3std6ranges3__45__cpo9iter_moveE
	.align		8
        /*0048*/ 	.dword	_ZN40_INTERNAL_b64e95e9_4_k_cu_a09a4c63_284564cute7productE
	.align		8
        /*0050*/ 	.dword	_ZN40_INTERNAL_b64e95e9_4_k_cu_a09a4c63_284564cute1_E


//--------------------- .text._ZN7cutlass13device_kernelINS_4gemm6kernel13GemmUniversalIN4cute5tupleIJiiiiEEENS1_10collective13CollectiveMmaINS1_37MainloopSm90TmaGmmaWarpSpecializedFP8ILi18ENS5_IJNS4_1CILi2EEENSA_ILi1EEESC_EEENS1_35KernelTmaWarpSpecializedCooperativeEEENS5_IJNSA_ILi128EEENSA_ILi64EEESH_EEENS_12float_e5m2_tENS5_IJlSC_lEEESJ_SK_NS4_8TiledMMAINS4_8MMA_AtomIJNS4_4SM904GMMA30MMA_64x64x32_F32E5M2E5M2_SS_TNILNSO_7ScaleInE1ELSQ_1EEEEEENS4_6LayoutISD_NS5_IJSC_NSA_ILi0EEESU_EEEEENS5_IJNS4_10UnderscoreESX_SX_EEEEENS4_13SM90_TMA_LOADENS4_14ComposedLayoutINS4_7SwizzleILi2ELi4ELi3EEENS4_18smem_ptr_flag_bitsILi8EEENST_INS5_IJNSA_ILi8EEESH_EEENS5_IJSH_SC_EEEEEEEvNS4_8identityENS4_23SM90_TMA_LOAD_MULTICASTES1A_vS1B_EENS_8epilogue10collective6detail29Sm90TmaWarpSpecializedAdapterINS1F_15DefaultEpilogueISJ_SK_SK_NS1E_6thread17LinearCombinationISJ_Li1EffLNS1J_9ScaleType4KindE0ELNS_15FloatRoundStyleE2ESJ_EENS1_15EpilogueDefaultEEEEEvvEEEEvNT_6ParamsE --------------------------
	.section	.text._ZN7cutlass13device_kernelINS_4gemm6kernel13GemmUniversalIN4cute5tupleIJiiiiEEENS1_10collective13CollectiveMmaINS1_37MainloopSm90TmaGmmaWarpSpecializedFP8ILi18ENS5_IJNS4_1CILi2EEENSA_ILi1EEESC_EEENS1_35KernelTmaWarpSpecializedCooperativeEEENS5_IJNSA_ILi128EEENSA_ILi64EEESH_EEENS_12float_e5m2_tENS5_IJlSC_lEEESJ_SK_NS4_8TiledMMAINS4_8MMA_AtomIJNS4_4SM904GMMA30MMA_64x64x32_F32E5M2E5M2_SS_TNILNSO_7ScaleInE1ELSQ_1EEEEEENS4_6LayoutISD_NS5_IJSC_NSA_ILi0EEESU_EEEEENS5_IJNS4_10UnderscoreESX_SX_EEEEENS4_13SM90_TMA_LOADENS4_14ComposedLayoutINS4_7SwizzleILi2ELi4ELi3EEENS4_18smem_ptr_flag_bitsILi8EEENST_INS5_IJNSA_ILi8EEESH_EEENS5_IJSH_SC_EEEEEEEvNS4_8identityENS4_23SM90_TMA_LOAD_MULTICASTES1A_vS1B_EENS_8epilogue10collective6detail29Sm90TmaWarpSpecializedAdapterINS1F_15DefaultEpilogueISJ_SK_SK_NS1E_6thread17LinearCombinationISJ_Li1EffLNS1J_9ScaleType4KindE0ELNS_15FloatRoundStyleE2ESJ_EENS1_15EpilogueDefaultEEEEEvvEEEEvNT_6ParamsE,"ax",@progbits
	.align	128
.text._ZN7cutlass13device_kernelINS_4gemm6kernel13GemmUniversalIN4cute5tupleIJiiiiEEENS1_10collective13CollectiveMmaINS1_37MainloopSm90TmaGmmaWarpSpecializedFP8ILi18ENS5_IJNS4_1CILi2EEENSA_ILi1EEESC_EEENS1_35KernelTmaWarpSpecializedCooperativeEEENS5_IJNSA_ILi128EEENSA_ILi64EEESH_EEENS_12float_e5m2_tENS5_IJlSC_lEEESJ_SK_NS4_8TiledMMAINS4_8MMA_AtomIJNS4_4SM904GMMA30MMA_64x64x32_F32E5M2E5M2_SS_TNILNSO_7ScaleInE1ELSQ_1EEEEEENS4_6LayoutISD_NS5_IJSC_NSA_ILi0EEESU_EEEEENS5_IJNS4_10UnderscoreESX_SX_EEEEENS4_13SM90_TMA_LOADENS4_14ComposedLayoutINS4_7SwizzleILi2ELi4ELi3EEENS4_18smem_ptr_flag_bitsILi8EEENST_INS5_IJNSA_ILi8EEESH_EEENS5_IJSH_SC_EEEEEEEvNS4_8identityENS4_23SM90_TMA_LOAD_MULTICASTES1A_vS1B_EENS_8epilogue10collective6detail29Sm90TmaWarpSpecializedAdapterINS1F_15DefaultEpilogueISJ_SK_SK_NS1E_6thread17LinearCombinationISJ_Li1EffLNS1J_9ScaleType4KindE0ELNS_15FloatRoundStyleE2ESJ_EENS1_15EpilogueDefaultEEEEEvvEEEEvNT_6ParamsE:
        .type           _ZN7cutlass13device_kernelINS_4gemm6kernel13GemmUniversalIN4cute5tupleIJiiiiEEENS1_10collective13CollectiveMmaINS1_37MainloopSm90TmaGmmaWarpSpecializedFP8ILi18ENS5_IJNS4_1CILi2EEENSA_ILi1EEESC_EEENS1_35KernelTmaWarpSpecializedCooperativeEEENS5_IJNSA_ILi128EEENSA_ILi64EEESH_EEENS_12float_e5m2_tENS5_IJlSC_lEEESJ_SK_NS4_8TiledMMAINS4_8MMA_AtomIJNS4_4SM904GMMA30MMA_64x64x32_F32E5M2E5M2_SS_TNILNSO_7ScaleInE1ELSQ_1EEEEEENS4_6LayoutISD_NS5_IJSC_NSA_ILi0EEESU_EEEEENS5_IJNS4_10UnderscoreESX_SX_EEEEENS4_13SM90_TMA_LOADENS4_14ComposedLayoutINS4_7SwizzleILi2ELi4ELi3EEENS4_18smem_ptr_flag_bitsILi8EEENST_INS5_IJNSA_ILi8EEESH_EEENS5_IJSH_SC_EEEEEEEvNS4_8identityENS4_23SM90_TMA_LOAD_MULTICASTES1A_vS1B_EENS_8epilogue10collective6detail29Sm90TmaWarpSpecializedAdapterINS1F_15DefaultEpilogueISJ_SK_SK_NS1E_6thread17LinearCombinationISJ_Li1EffLNS1J_9ScaleType4KindE0ELNS_15FloatRoundStyleE2ESJ_EENS1_15EpilogueDefaultEEEEEvvEEEEvNT_6ParamsE,@function
        .size           _ZN7cutlass13device_kernelINS_4gemm6kernel13GemmUniversalIN4cute5tupleIJiiiiEEENS1_10collective13CollectiveMmaINS1_37MainloopSm90TmaGmmaWarpSpecializedFP8ILi18ENS5_IJNS4_1CILi2EEENSA_ILi1EEESC_EEENS1_35KernelTmaWarpSpecializedCooperativeEEENS5_IJNSA_ILi128EEENSA_ILi64EEESH_EEENS_12float_e5m2_tENS5_IJlSC_lEEESJ_SK_NS4_8TiledMMAINS4_8MMA_AtomIJNS4_4SM904GMMA30MMA_64x64x32_F32E5M2E5M2_SS_TNILNSO_7ScaleInE1ELSQ_1EEEEEENS4_6LayoutISD_NS5_IJSC_NSA_ILi0EEESU_EEEEENS5_IJNS4_10UnderscoreESX_SX_EEEEENS4_13SM90_TMA_LOADENS4_14ComposedLayoutINS4_7SwizzleILi2ELi4ELi3EEENS4_18smem_ptr_flag_bitsILi8EEENST_INS5_IJNSA_ILi8EEESH_EEENS5_IJSH_SC_EEEEEEEvNS4_8identityENS4_23SM90_TMA_LOAD_MULTICASTES1A_vS1B_EENS_8epilogue10collective6detail29Sm90TmaWarpSpecializedAdapterINS1F_15DefaultEpilogueISJ_SK_SK_NS1E_6thread17LinearCombinationISJ_Li1EffLNS1J_9ScaleType4KindE0ELNS_15FloatRoundStyleE2ESJ_EENS1_15EpilogueDefaultEEEEEvvEEEEvNT_6ParamsE,(.L_x_171 - _ZN7cutlass13device_kernelINS_4gemm6kernel13GemmUniversalIN4cute5tupleIJiiiiEEENS1_10collective13CollectiveMmaINS1_37MainloopSm90TmaGmmaWarpSpecializedFP8ILi18ENS5_IJNS4_1CILi2EEENSA_ILi1EEESC_EEENS1_35KernelTmaWarpSpecializedCooperativeEEENS5_IJNSA_ILi128EEENSA_ILi64EEESH_EEENS_12float_e5m2_tENS5_IJlSC_lEEESJ_SK_NS4_8TiledMMAINS4_8MMA_AtomIJNS4_4SM904GMMA30MMA_64x64x32_F32E5M2E5M2_SS_TNILNSO_7ScaleInE1ELSQ_1EEEEEENS4_6LayoutISD_NS5_IJSC_NSA_ILi0EEESU_EEEEENS5_IJNS4_10UnderscoreESX_SX_EEEEENS4_13SM90_TMA_LOADENS4_14ComposedLayoutINS4_7SwizzleILi2ELi4ELi3EEENS4_18smem_ptr_flag_bitsILi8EEENST_INS5_IJNSA_ILi8EEESH_EEENS5_IJSH_SC_EEEEEEEvNS4_8identityENS4_23SM90_TMA_LOAD_MULTICASTES1A_vS1B_EENS_8epilogue10collective6detail29Sm90TmaWarpSpecializedAdapterINS1F_15DefaultEpilogueISJ_SK_SK_NS1E_6thread17LinearCombinationISJ_Li1EffLNS1J_9ScaleType4KindE0ELNS_15FloatRoundStyleE2ESJ_EENS1_15EpilogueDefaultEEEEEvvEEEEvNT_6ParamsE)
        .other          _ZN7cutlass13device_kernelINS_4gemm6kernel13GemmUniversalIN4cute5tupleIJiiiiEEENS1_10collective13CollectiveMmaINS1_37MainloopSm90TmaGmmaWarpSpecializedFP8ILi18ENS5_IJNS4_1CILi2EEENSA_ILi1EEESC_EEENS1_35KernelTmaWarpSpecializedCooperativeEEENS5_IJNSA_ILi128EEENSA_ILi64EEESH_EEENS_12float_e5m2_tENS5_IJlSC_lEEESJ_SK_NS4_8TiledMMAINS4_8MMA_AtomIJNS4_4SM904GMMA30MMA_64x64x32_F32E5M2E5M2_SS_TNILNSO_7ScaleInE1ELSQ_1EEEEEENS4_6LayoutISD_NS5_IJSC_NSA_ILi0EEESU_EEEEENS5_IJNS4_10UnderscoreESX_SX_EEEEENS4_13SM90_TMA_LOADENS4_14ComposedLayoutINS4_7SwizzleILi2ELi4ELi3EEENS4_18smem_ptr_flag_bitsILi8EEENST_INS5_IJNSA_ILi8EEESH_EEENS5_IJSH_SC_EEEEEEEvNS4_8identityENS4_23SM90_TMA_LOAD_MULTICASTES1A_vS1B_EENS_8epilogue10collective6detail29Sm90TmaWarpSpecializedAdapterINS1F_15DefaultEpilogueISJ_SK_SK_NS1E_6thread17LinearCombinationISJ_Li1EffLNS1J_9ScaleType4KindE0ELNS_15FloatRoundStyleE2ESJ_EENS1_15EpilogueDefaultEEEEEvvEEEEvNT_6ParamsE,@"STO_CUDA_ENTRY STV_DEFAULT"
_ZN7cutlass13device_kernelINS_4gemm6kernel13GemmUniversalIN4cute5tupleIJiiiiEEENS1_10collective13CollectiveMmaINS1_37MainloopSm90TmaGmmaWarpSpecializedFP8ILi18ENS5_IJNS4_1CILi2EEENSA_ILi1EEESC_EEENS1_35KernelTmaWarpSpecializedCooperativeEEENS5_IJNSA_ILi128EEENSA_ILi64EEESH_EEENS_12float_e5m2_tENS5_IJlSC_lEEESJ_SK_NS4_8TiledMMAINS4_8MMA_AtomIJNS4_4SM904GMMA30MMA_64x64x32_F32E5M2E5M2_SS_TNILNSO_7ScaleInE1ELSQ_1EEEEEENS4_6LayoutISD_NS5_IJSC_NSA_ILi0EEESU_EEEEENS5_IJNS4_10UnderscoreESX_SX_EEEEENS4_13SM90_TMA_LOADENS4_14ComposedLayoutINS4_7SwizzleILi2ELi4ELi3EEENS4_18smem_ptr_flag_bitsILi8EEENST_INS5_IJNSA_ILi8EEESH_EEENS5_IJSH_SC_EEEEEEEvNS4_8identityENS4_23SM90_TMA_LOAD_MULTICASTES1A_vS1B_EENS_8epilogue10collective6detail29Sm90TmaWarpSpecializedAdapterINS1F_15DefaultEpilogueISJ_SK_SK_NS1E_6thread17LinearCombinationISJ_Li1EffLNS1J_9ScaleType4KindE0ELNS_15FloatRoundStyleE2ESJ_EENS1_15EpilogueDefaultEEEEEvvEEEEvNT_6ParamsE:
[----:B------:R-:W-:Y:S01]  /*0000*/  LDC R1, c[0x0][0x28] ;  /* 0x00000a00ff017b82 */ /* 0x000fe20000000800 */
[----:B------:R-:W0:Y:S01]  /*0010*/  S2R R0, SR_TID.X ;  /* 0x0000000000007919 */ /* 0x000e220000002100 */
[----:B------:R-:W-:Y:S01]  /*0020*/  ELECT P0, URZ, PT ;  /* 0x00000000003f782f */ /* 0x000fe20003800000 */
[----:B------:R-:W-:Y:S01]  /*0030*/  BSSY B0, `(.L_x_0) ;  /* 0x000000f000007945 */ /* 0x000fe20003800000 */
[--C-:B0-----:R-:W-:Y:S02]  /*0040*/  SHF.R.U32.HI R2, RZ, 0x5, R0.reuse ;  /* 0x00000005ff027819 */ /* 0x101fe40000011600 */
[----:B------:R-:W-:-:S03]  /*0050*/  SHF.R.U32.HI R3, RZ, 0x7, R0 ;  /* 0x00000007ff037819 */ /* 0x000fc60000011600 */
[----:B------:R-:W0:Y:S04]  /*0060*/  SHFL.IDX PT, R7, R2, RZ, 0x1f ;  /* 0x00001fff02077589 */ /* 0x000e2800000e0000 */
[----:B------:R1:W2:Y:S01]  /*0070*/  SHFL.IDX PT, R4, R3, RZ, 0x1f ;  /* 0x00001fff03047589 */ /* 0x0002a200000e0000 */
[----:B0-----:R-:W-:-:S13]  /*0080*/  ISETP.NE.OR P0, PT, R7, RZ, !P0 ;  /* 0x000000ff0700720c */ /* 0x001fda0004705670 */
[----:B-12---:R-:W-:Y:S05]  /*0090*/  @P0 BRA `(.L_x_1) ;  /* 0x0000000000200947 */ /* 0x006fea0003800000 */
[----:B------:R-:W-:Y:S02]  /*00a0*/  ULDC.64 UR4, c[0x0][0x198] ;  /* 0x0000660000047ab9 */ /* 0x000fe40000000a00 */
[----:B------:R-:W-:Y:S02]  /*00b0*/  UIADD3 UR6, UP0, UR4, 0xf0, URZ ;  /* 0x000000f004067890 */ /* 0x000fe4000ff1e03f */
[----:B------:R-:W-:Y:S02]  /*00c0*/  UIADD3 UR4, UP1, UR4, 0x1f0, URZ ;  /* 0x000001f004047890 */ /* 0x000fe4000ff3e03f */
[----:B------:R-:W-:Y:S02]  /*00d0*/  UIADD3.X UR7, URZ, UR5, URZ, UP0, !UPT ;  /* 0x000000053f077290 */ /* 0x000fe400087fe43f */
[----:B------:R-:W-:-:S07]  /*00e0*/  UIADD3.X UR5, URZ, UR5, URZ, UP1, !UPT ;  /* 0x000000053f057290 */ /* 0x000fce0008ffe43f */
[----:B------:R0:W-:Y:S02]  /*00f0*/  UTMACCTL.PF [UR6] ;  /* 0x00000000060079b9 */ /* 0x0001e40008040000 */
[----:B------:R0:W-:Y:S02]  /*0100*/  UTMACCTL.PF [UR4] ;  /* 0x00000000040079b9 */ /* 0x0001e40008040000 */
[----:B0-----:R-:W-:Y:S01]  /*0110*/  NOP ;  /* 0x0000000000007918 */ /* 0x001fe20000000000 */
.L_x_1:
[----:B------:R-:W-:Y:S05]  /*0120*/  BSYNC B0 ;  /* 0x0000000000007941 */ /* 0x000fea0003800000 */
.L_x_0:
[----:B------:R-:W0:Y:S02]  /*0130*/  SHFL.IDX PT, R3, R2, RZ, 0x1f ;  /* 0x00001fff02037589 */ /* 0x000e2400000e0000 */
[----:B0-----:R-:W-:-:S13]  /*0140*/  ISETP.NE.AND P0, PT, R3, RZ, PT ;  /* 0x000000ff0300720c */ /* 0x001fda0003f05270 */
[----:B------:R-:W-:Y:S05]  /*0150*/  @P0 BRA `(.L_x_2) ;  /* 0x0000000000d40947 */ /* 0x000fea0003800000 */
[----:B------:R-:W-:Y:S01]  /*0160*/  ELECT P0, URZ, PT ;  /* 0x00000000003f782f */ /* 0x000fe20003800000 */
[----:B------:R-:W-:-:S12]  /*0170*/  BSSY B0, `(.L_x_2) ;  /* 0x0000033000007945 */ /* 0x000fd80003800000 */
[----:B------:R-:W-:Y:S05]  /*0180*/  @!P0 BRA `(.L_x_3) ;  /* 0x0000000000c48947 */ /* 0x000fea0003800000 */
[----:B------:R-:W0:Y:S01]  /*0190*/  S2UR UR8, SR_CgaCtaId ;  /* 0x00000000000879c3 */ /* 0x000e220000008800 */
[----:B------:R-:W-:Y:S01]  /*01a0*/  UMOV UR4, 0x400 ;  /* 0x0000040000047882 */ /* 0x000fe20000000000 */
[----:B------:R-:W-:Y:S01]  /*01b0*/  UMOV UR5, 0x1 ;  /* 0x0000000100057882 */ /* 0x000fe20000000000 */
[----:B------:R-:W-:Y:S02]  /*01c0*/  UMOV UR6, 0x4 ;  /* 0x0000000400067882 */ /* 0x000fe40000000000 */
[----:B------:R-:W-:-:S04]  /*01d0*/  UIADD3 UR6, -UR6, 0x100000, URZ ;  /* 0x0010000006067890 */ /* 0x000fc8000fffe13f */
[----:B------:R-:W-:Y:S02]  /*01e0*/  USHF.L.U32 UR7, UR6, 0xb, URZ ;  /* 0x0000000b06077899 */ /* 0x000fe4000800063f */
[----:B------:R-:W-:Y:S02]  /*01f0*/  USHF.L.U32 UR6, UR6, 0x1, URZ ;  /* 0x0000000106067899 */ /* 0x000fe4000800063f */
[----:B0-----:R-:W-:Y:S02]  /*0200*/  ULEA UR8, UR8, UR4, 0x18 ;  /* 0x0000000408087291 */ /* 0x001fe4000f8ec03f */
[----:B------:R-:W-:-:S04]  /*0210*/  UIADD3 UR4, -UR5, 0x100000, URZ ;  /* 0x0010000005047890 */ /* 0x000fc8000fffe13f */
[----:B------:R-:W-:Y:S02]  /*0220*/  USHF.L.U32 UR5, UR4, 0xb, URZ ;  /* 0x0000000b04057899 */ /* 0x000fe4000800063f */
[----:B------:R-:W-:Y:S01]  /*0230*/  USHF.L.U32 UR4, UR4, 0x1, URZ ;  /* 0x0000000104047899 */ /* 0x000fe2000800063f */
[----:B------:R-:W0:Y:S11]  /*0240*/  FENCE.VIEW.ASYNC.S ;  /* 0x00000000000073c6 */ /* 0x000e360000000000 */
[----:B0-----:R0:W1:Y:S01]  /*0250*/  SYNCS.EXCH.64 URZ, [UR8], UR4 ;  /* 0x00000004083f75b2 */ /* 0x0010620008000100 */
[----:B------:R0:W2:Y:S01]  /*0260*/  SYNCS.EXCH.64 URZ, [UR8+0x90], UR6 ;  /* 0x00009006083f75b2 */ /* 0x0000a20008000100 */
[----:B------:R0:W3:Y:S01]  /*0270*/  SYNCS.EXCH.64 URZ, [UR8+0x8], UR4 ;  /* 0x00000804083f75b2 */ /* 0x0000e20008000100 */
[----:B------:R0:W4:Y:S01]  /*0280*/  SYNCS.EXCH.64 URZ, [UR8+0x98], UR6 ;  /* 0x00009806083f75b2 */ /* 0x0001220008000100 */
[----:B------:R0:W0:Y:S01]  /*0290*/  SYNCS.EXCH.64 URZ, [UR8+0x10], UR4 ;  /* 0x00001004083f75b2 */ /* 0x0000220008000100 */
        /* <DEDUP_REMOVED lines=31> */
[----:B-1234-:R-:W-:Y:S01]  /*0490*/  NOP ;  /* 0x0000000000007918 */ /* 0x01efe20000000000 */
.L_x_3:
[----:B0-----:R-:W-:Y:S05]  /*04a0*/  BSYNC B0 ;  /* 0x0000000000007941 */ /* 0x001fea0003800000 */
.L_x_2:
[----:B------:R-:W-:Y:S01]  /*04b0*/  SHF.R.S32.HI R5, RZ, 0x1f, R0 ;  /* 0x0000001fff057819 */ /* 0x000fe20000011400 */
[----:B------:R-:W0:Y:S01]  /*04c0*/  SHFL.IDX PT, R2, R2, RZ, 0x1f ;  /* 0x00001fff02027589 */ /* 0x000e2200000e0000 */
[----:B------:R-:W1:Y:S01]  /*04d0*/  S2UR UR8, SR_CTAID.X ;  /* 0x00000000000879c3 */ /* 0x000e620000002500 */
[----:B------:R-:W-:Y:S02]  /*04e0*/  ELECT P0, URZ, PT ;  /* 0x00000000003f782f */ /* 0x000fe40003800000 */
[----:B------:R-:W-:Y:S01]  /*04f0*/  LEA.HI R5, R5, R0, RZ, 0x7 ;  /* 0x0000000005057211 */ /* 0x000fe200078f38ff */
[----:B------:R-:W2:Y:S01]  /*0500*/  S2R R8, SR_CTAID.Y ;  /* 0x0000000000087919 */ /* 0x000ea20000002600 */
[----:B------:R-:W-:Y:S01]  /*0510*/  ULDC UR4, c[0x0][0x150] ;  /* 0x0000540000047ab9 */ /* 0x000fe20000000800 */
[----:B------:R-:W-:Y:S01]  /*0520*/  VIADD R16, R4, 0xffffffff ;  /* 0xffffffff04107836 */ /* 0x000fe20000000000 */
[----:B------:R-:W-:Y:S01]  /*0530*/  LOP3.LUT R5, R5, 0xffffff80, RZ, 0xc0, !PT ;  /* 0xffffff8005057812 */ /* 0x000fe200078ec0ff */
[----:B------:R-:W-:Y:S01]  /*0540*/  NOP ;  /* 0x0000000000007918 */ /* 0x000fe20000000000 */
[----:B------:R-:W3:Y:S01]  /*0550*/  LDC R12, c[0x0][0x144] ;  /* 0x00005100ff0c7b82 */ /* 0x000ee20000000800 */
[----:B------:R-:W-:Y:S01]  /*0560*/  NOP ;  /* 0x0000000000007918 */ /* 0x000fe20000000000 */
[----:B------:R-:W-:Y:S01]  /*0570*/  ISETP.GE.U32.AND P6, PT, R16, 0x2, PT ;  /* 0x000000021000780c */ /* 0x000fe20003fc6070 */
[----:B------:R-:W-:Y:S01]  /*0580*/  IMAD.IADD R5, R0, 0x1, -R5 ;  /* 0x0000000100057824 */ /* 0x000fe200078e0a05 */
[----:B------:R-:W-:-:S04]  /*0590*/  ISETP.NE.AND P3, PT, R4, RZ, PT ;  /* 0x000000ff0400720c */ /* 0x000fc80003f65270 */
[----:B------:R-:W-:Y:S01]  /*05a0*/  SHF.R.S32.HI R6, RZ, 0x1f, R5 ;  /* 0x0000001fff067819 */ /* 0x000fe20000011405 */
[----:B------:R-:W4:Y:S03]  /*05b0*/  LDC R14, c[0x0][0x140] ;  /* 0x00005000ff0e7b82 */ /* 0x000f260000000800 */
[----:B------:R-:W-:Y:S02]  /*05c0*/  LEA.HI R6, R6, R5, RZ, 0x3 ;  /* 0x0000000506067211 */ /* 0x000fe400078f18ff */
[----:B0-----:R-:W-:Y:S02]  /*05d0*/  ISETP.NE.OR P0, PT, R2, RZ, !P0 ;  /* 0x000000ff0200720c */ /* 0x001fe40004705670 */
[--C-:B------:R-:W-:Y:S02]  /*05e0*/  SHF.R.S32.HI R2, RZ, 0x3, R6.reuse ;  /* 0x00000003ff027819 */ /* 0x100fe40000011406 */
[----:B------:R-:W-:-:S02]  /*05f0*/  SHF.R.S32.HI R11, RZ, 0x1f, R6 ;  /* 0x0000001fff0b7819 */ /* 0x000fc40000011406 */
[----:B------:R-:W-:Y:S02]  /*0600*/  SHF.R.S32.HI R6, RZ, 0x1f, R3 ;  /* 0x0000001fff067819 */ /* 0x000fe40000011403 */
[----:B-1----:R-:W-:Y:S02]  /*0610*/  I2FP.F32.U32 R10, UR8 ;  /* 0x00000008000a7c45 */ /* 0x002fe40008201000 */
[----:B------:R-:W-:Y:S02]  /*0620*/  LEA.HI R11, R11, R2, RZ, 0x2 ;  /* 0x000000020b0b7211 */ /* 0x000fe400078f10ff */
[----:B------:R-:W-:Y:S01]  /*0630*/  LEA.HI R6, R6, R3, RZ, 0x2 ;  /* 0x0000000306067211 */ /* 0x000fe200078f10ff */
[----:B------:R-:W-:Y:S01]  /*0640*/  FMUL R10, R10, UR4 ;  /* 0x000000040a0a7c20 */ /* 0x000fe20008400000 */
[----:B------:R-:W-:Y:S01]  /*0650*/  LOP3.LUT R11, R11, 0xfffffffc, RZ, 0xc0, !PT ;  /* 0xfffffffc0b0b7812 */ /* 0x000fe200078ec0ff */
[----:B------:R-:W-:Y:S01]  /*0660*/  VOTEU.ALL UP0, P0 ;  /* 0x00000000003f7886 */ /* 0x000fe20000000000 */
[----:B------:R-:W-:Y:S01]  /*0670*/  LOP3.LUT R6, R6, 0x3ffffffc, RZ, 0xc0, !PT ;  /* 0x3ffffffc06067812 */ /* 0x000fe200078ec0ff */
[----:B------:R-:W-:Y:S01]  /*0680*/  ULDC UR4, c[0x0][0x154] ;  /* 0x0000550000047ab9 */ /* 0x000fe20000000800 */
[----:B--2---:R-:W-:Y:S01]  /*0690*/  I2FP.F32.U32 R13, R8 ;  /* 0x00000008000d7245 */ /* 0x004fe20000201000 */
[----:B------:R-:W0:Y:S01]  /*06a0*/  F2I.U32.TRUNC.NTZ R10, R10 ;  /* 0x0000000a000a7305 */ /* 0x000e22000020f000 */
[----:B------:R-:W-:Y:S01]  /*06b0*/  IMAD.IADD R11, R2, 0x1, -R11 ;  /* 0x00000001020b7824 */ /* 0x000fe200078e0a0b */
[----:B------:R-:W1:Y:S01]  /*06c0*/  @!UP0 S2UR UR7, SR_CgaCtaId ;  /* 0x00000000000789c3 */ /* 0x000e620000008800 */
[----:B------:R-:W-:-:S02]  /*06d0*/  IMAD.IADD R6, R3, 0x1, -R6 ;  /* 0x0000000103067824 */ /* 0x000fc400078e0a06 */
[----:B------:R-:W-:Y:S01]  /*06e0*/  FMUL R13, R13, UR4 ;  /* 0x000000040d0d7c20 */ /* 0x000fe20008400000 */
[----:B------:R-:W-:Y:S01]  /*06f0*/  UMOV UR4, 0x20 ;  /* 0x0000002000047882 */ /* 0x000fe20000000000 */
[----:B------:R-:W-:Y:S01]  /*0700*/  @!UP0 UMOV UR6, 0x400 ;  /* 0x0000040000068882 */ /* 0x000fe20000000000 */
[----:B------:R-:W-:Y:S01]  /*0710*/  IMAD R6, R6, 0x4, R11 ;  /* 0x0000000406067824 */ /* 0x000fe200078e020b */
[----:B------:R-:W-:-:S04]  /*0720*/  @!UP0 UIADD3 UR4, -UR4, 0x100000, URZ ;  /* 0x0010000004048890 */ /* 0x000fc8000fffe13f */
[----:B------:R-:W-:Y:S02]  /*0730*/  @!UP0 USHF.L.U32 UR5, UR4, 0xb, URZ ;  /* 0x0000000b04058899 */ /* 0x000fe4000800063f */
[----:B------:R-:W-:Y:S01]  /*0740*/  @!UP0 USHF.L.U32 UR4, UR4, 0x1, URZ ;  /* 0x0000000104048899 */ /* 0x000fe2000800063f */
[----:B----4-:R-:W-:Y:S01]  /*0750*/  ISETP.EQ.U32.AND P2, PT, R14, 0x1, PT ;  /* 0x000000010e00780c */ /* 0x010fe20003f42070 */
[----:B------:R-:W2:Y:S01]  /*0760*/  LDC R11, c[0x0][0x148] ;  /* 0x00005200ff0b7b82 */ /* 0x000ea20000000800 */
[----:B------:R-:W4:Y:S01]  /*0770*/  F2I.U32.TRUNC.NTZ R13, R13 ;  /* 0x0000000d000d7305 */ /* 0x000f22000020f000 */
[----:B------:R-:W-:Y:S01]  /*0780*/  LEA.HI R2, R6, R6, RZ, 0x1 ;  /* 0x0000000606027211 */ /* 0x000fe200078f08ff */
[----:B------:R-:W-:Y:S01]  /*0790*/  VOTEU.ALL UP1, P0 ;  /* 0x00000000003f7886 */ /* 0x000fe20000020000 */
[----:B0-----:R-:W-:Y:S02]  /*07a0*/  IMAD.MOV R15, RZ, RZ, -R10 ;  /* 0x000000ffff0f7224 */ /* 0x001fe400078e0a0a */
[----:B------:R-:W-:-:S02]  /*07b0*/  LOP3.LUT R3, R2, 0xfffffffe, RZ, 0xc0, !PT ;  /* 0xfffffffe02037812 */ /* 0x000fc400078ec0ff */
[----:B------:R-:W-:Y:S01]  /*07c0*/  SHF.R.S32.HI R2, RZ, 0x1f, R7 ;  /* 0x0000001fff027819 */ /* 0x000fe20000011407 */
[----:B---3--:R-:W-:Y:S02]  /*07d0*/  IMAD R10, R12, R15, UR8 ;  /* 0x000000080c0a7e24 */ /* 0x008fe4000f8e020f */
[----:B------:R-:W-:Y:S01]  /*07e0*/  IMAD.IADD R3, R6, 0x1, -R3 ;  /* 0x0000000106037824 */ /* 0x000fe200078e0a03 */
[----:B------:R-:W-:-:S04]  /*07f0*/  LEA.HI R2, R2, R7, RZ, 0x2 ;  /* 0x0000000702027211 */ /* 0x000fc800078f10ff */
[----:B------:R-:W-:Y:S01]  /*0800*/  ISETP.NE.AND P4, PT, R3, R10, PT ;  /* 0x0000000a0300720c */ /* 0x000fe20003f85270 */
[----:B------:R-:W-:Y:S01]  /*0810*/  IMAD.SHL.U32 R3, R6, 0x4, RZ ;  /* 0x0000000406037824 */ /* 0x000fe200078e00ff */
[----:B------:R-:W-:Y:S01]  /*0820*/  LOP3.LUT R2, R2, 0xfffffffc, RZ, 0xc0, !PT ;  /* 0xfffffffc02027812 */ /* 0x000fe200078ec0ff */
[----:B----4-:R-:W-:Y:S01]  /*0830*/  IMAD.MOV R20, RZ, RZ, -R13 ;  /* 0x000000ffff147224 */ /* 0x010fe200078e0a0d */
[----:B-1----:R-:W-:Y:S02]  /*0840*/  @!UP0 ULEA UR6, UR7, UR6, 0x18 ;  /* 0x0000000607068291 */ /* 0x002fe4000f8ec03f */
[----:B------:R-:W-:Y:S01]  /*0850*/  LOP3.LUT R3, R6, 0xc, R3, 0x78, !PT ;  /* 0x0000000c06037812 */ /* 0x000fe200078e7803 */
[----:B------:R-:W-:Y:S01]  /*0860*/  IMAD.IADD R7, R7, 0x1, -R2 ;  /* 0x0000000107077824 */ /* 0x000fe200078e0a02 */
[----:B------:R-:W-:Y:S01]  /*0870*/  VOTEU.ALL UP0, P0 ;  /* 0x00000000003f7886 */ /* 0x000fe20000000000 */
[----:B--2---:R-:W-:Y:S01]  /*0880*/  IMAD R13, R11, R20, R8 ;  /* 0x000000140b0d7224 */ /* 0x004fe200078e0208 */
[----:B------:R-:W-:Y:S01]  /*0890*/  LOP3.LUT P0, RZ, R5, 0x7, RZ, 0xc0, !PT ;  /* 0x0000000705ff7812 */ /* 0x000fe2000780c0ff */
[----:B------:R-:W-:Y:S01]  /*08a0*/  IMAD.MOV.U32 R6, RZ, RZ, 0x1 ;  /* 0x00000001ff067424 */ /* 0x000fe200078e00ff */
[----:B------:R-:W-:-:S02]  /*08b0*/  ISETP.NE.AND P1, PT, R7, 0x3, PT ;  /* 0x000000030700780c */ /* 0x000fc40003f25270 */
[----:B------:R-:W-:Y:S02]  /*08c0*/  @P4 LEA.HI R2, R3, R3, RZ, 0x1 ;  /* 0x0000000303024211 */ /* 0x000fe400078f08ff */
[----:B------:R-:W-:Y:S01]  /*08d0*/  ISETP.EQ.OR P1, PT, R7, RZ, !P1 ;  /* 0x000000ff0700720c */ /* 0x000fe20004f22670 */
[----:B------:R-:W0:Y:S02]  /*08e0*/  FENCE.VIEW.ASYNC.S ;  /* 0x00000000000073c6 */ /* 0x000e240000000000 */
[----:B0-----:R0:W1:Y:S01]  /*08f0*/  @!UP0 SYNCS.EXCH.64 URZ, [UR6+0x130], UR4 ;  /* 0x00013004063f85b2 */ /* 0x0010620008000100 */
[----:B------:R-:W-:Y:S02]  /*0900*/  @P4 SHF.R.S32.HI R2, RZ, 0x1, R2 ;  /* 0x00000001ff024819 */ /* 0x000fe40000011402 */
[----:B------:R-:W-:Y:S02]  /*0910*/  ISETP.LT.U32.AND P0, PT, R3, 0x2, !P0 ;  /* 0x000000020300780c */ /* 0x000fe40004701070 */
[----:B------:R-:W-:-:S02]  /*0920*/  @P4 ISETP.NE.AND P5, PT, R2, R13, PT ;  /* 0x0000000d0200420c */ /* 0x000fc40003fa5270 */
[----:B------:R-:W-:Y:S02]  /*0930*/  ISETP.EQ.AND P1, PT, R4, RZ, P1 ;  /* 0x000000ff0400720c */ /* 0x000fe40000f22270 */
[----:B------:R-:W-:Y:S02]  /*0940*/  SEL R5, RZ, 0x1, !P0 ;  /* 0x00000001ff057807 */ /* 0x000fe40004000000 */
[----:B------:R-:W-:Y:S02]  /*0950*/  @P4 SEL R6, RZ, 0x1, P5 ;  /* 0x00000001ff064807 */ /* 0x000fe40002800000 */
[----:B------:R-:W-:Y:S02]  /*0960*/  SEL R2, RZ, 0x1, !P1 ;  /* 0x00000001ff027807 */ /* 0x000fe40004800000 */
[----:B------:R-:W-:Y:S01]  /*0970*/  LOP3.LUT R6, R6, R5, RZ, 0xc0, !PT ;  /* 0x0000000506067212 */ /* 0x000fe200078ec0ff */
[----:B------:R0:W2:Y:S01]  /*0980*/  @!UP1 SYNCS.EXCH.64 URZ, [UR6+0x138], UR4 ;  /* 0x00013804063f95b2 */ /* 0x0000a20008000100 */
[----:B------:R-:W-:Y:S01]  /*0990*/  SEL R2, R2, 0x2, P6 ;  /* 0x0000000202027807 */ /* 0x000fe20003000000 */
[----:B------:R-:W-:Y:S01]  /*09a0*/  NOP ;  /* 0x0000000000007918 */ /* 0x000fe20000000000 */
[----:B------:R-:W-:Y:S05]  /*09b0*/  @!P2 BRA `(.L_x_4) ;  /* 0x000000000008a947 */ /* 0x000fea0003800000 */
[----:B-12---:R-:W-:Y:S01]  /*09c0*/  UCGABAR_ARV ;  /* 0x00000000000079c7 */ /* 0x006fe20008000000 */
[----:B------:R-:W-:Y:S05]  /*09d0*/  BRA `(.L_x_5) ;  /* 0x0000000000047947 */ /* 0x000fea0003800000 */
.L_x_4:
[----:B-12---:R-:W-:Y:S01]  /*09e0*/  NOP ;  /* 0x0000000000007918 */ /* 0x006fe20000000000 */
.L_x_5:
[----:B------:R-:W1:Y:S01]  /*09f0*/  LDC R4, c[0x0][0x65c] ;  /* 0x00019700ff047b82 */ /* 0x000e620000000800 */
[----:B------:R-:W-:Y:S01]  /*0a00*/  IMAD.MOV.U32 R5, RZ, RZ, RZ ;  /* 0x000000ffff057224 */ /* 0x000fe200078e00ff */
[----:B-1----:R-:W-:Y:S01]  /*0a10*/  ISETP.NE.AND P4, PT, R4, 0x1, PT ;  /* 0x000000010400780c */ /* 0x002fe20003f85270 */
[----:B------:R-:W-:-:S12]  /*0a20*/  IMAD.U32 R4, RZ, RZ, UR8 ;  /* 0x00000008ff047e24 */ /* 0x000fd8000f8e00ff */
[----:B------:R-:W1:Y:S01]  /*0a30*/  @P4 LDC R15, c[0x0][0x10] ;  /* 0x00000400ff0f4b82 */ /* 0x000e620000000800 */
[----:B------:R-:W-:Y:S02]  /*0a40*/  @P4 IMAD.MOV.U32 R9, RZ, RZ, RZ ;  /* 0x000000ffff094224 */ /* 0x000fe400078e00ff */
[----:B------:R-:W-:-:S05]  /*0a50*/  @P4 IMAD.MOV.U32 R17, RZ, RZ, RZ ;  /* 0x000000ffff114224 */ /* 0x000fca00078e00ff */
[----:B------:R-:W2:Y:S01]  /*0a60*/  @!P4 LDC R13, c[0x0][0xc] ;  /* 0x00000300ff0dcb82 */ /* 0x000ea20000000800 */
[----:B-1----:R-:W-:-:S04]  /*0a70*/  @P4 IMAD.WIDE.U32 R14, R15, UR8, R8 ;  /* 0x000000080f0e4c25 */ /* 0x002fc8000f8e0008 */
[----:B--2---:R-:W-:-:S04]  /*0a80*/  @!P4 IMAD.WIDE.U32 R12, R8, R13, R4 ;  /* 0x0000000d080cc225 */ /* 0x004fc800078e0004 */
[----:B------:R-:W-:Y:S02]  /*0a90*/  @P4 IMAD.MOV.U32 R4, RZ, RZ, R14 ;  /* 0x000000ffff044224 */ /* 0x000fe400078e000e */
[----:B------:R-:W-:Y:S02]  /*0aa0*/  @P4 IMAD.IADD R5, R15, 0x1, R17 ;  /* 0x000000010f054824 */ /* 0x000fe400078e0211 */
[----:B------:R-:W-:Y:S02]  /*0ab0*/  @!P4 IMAD.MOV.U32 R4, RZ, RZ, R12 ;  /* 0x000000ffff04c224 */ /* 0x000fe400078e000c */
[----:B------:R-:W-:Y:S01]  /*0ac0*/  @!P4 IMAD.MOV.U32 R5, RZ, RZ, R13 ;  /* 0x000000ffff05c224 */ /* 0x000fe200078e000d */
[----:B------:R-:W-:Y:S06]  /*0ad0*/  @!P2 BRA `(.L_x_6) ;  /* 0x00000000000ca947 */ /* 0x000fec0003800000 */
[----:B------:R-:W-:Y:S01]  /*0ae0*/  UCGABAR_WAIT ;  /* 0x0000000000007dc7 */ /* 0x000fe20008000000 */
[----:B------:R-:W-:Y:S01]  /*0af0*/  CCTL.IVALL ;  /* 0x00000000ff00798f */ /* 0x000fe20002000000 */
[----:B------:R-:W-:Y:S05]  /*0b00*/  BRA `(.L_x_7) ;  /* 0x0000000000047947 */ /* 0x000fea0003800000 */
.L_x_6:
[----:B------:R-:W-:Y:S06]  /*0b10*/  BAR.SYNC.DEFER_BLOCKING 0x0 ;  /* 0x0000000000007b1d */ /* 0x000fec0000010000 */
.L_x_7:
[----:B------:R-:W-:Y:S05]  /*0b20*/  @!P3 BRA `(.L_x_8) ;  /* 0x0000004800f4b947 */ /* 0x000fea0003800000 */
[----:B------:R-:W-:-:S13]  /*0b30*/  ISETP.GT.U32.AND P0, PT, R16, 0x1, PT ;  /* 0x000000011000780c */ /* 0x000fda0003f04070 */
[----:B0-----:R-:W-:Y:S05]  /*0b40*/  @P0 EXIT ;  /* 0x000000000000094d */ /* 0x001fea0003800000 */
[----:B------:R-:W-:Y:S01]  /*0b50*/  ULDC.64 UR4, c[0x0][0x650] ;  /* 0x0001940000047ab9 */ /* 0x000fe20000000a00 */
[----:B------:R-:W-:Y:S01]  /*0b60*/  PRMT R14, RZ, 0x7610, R14 ;  /* 0x00007610ff0e7816 */ /* 0x000fe2000000000e */
[----:B------:R-:W-:Y:S01]  /*0b70*/  IMAD.MOV.U32 R71, RZ, RZ, -0x1 ;  /* 0xffffffffff477424 */ /* 0x000fe200078e00ff */
[----:B------:R-:W-:Y:S01]  /*0b80*/  ISETP.GE.U32.AND P0, PT, R4, UR4, PT ;  /* 0x0000000404007c0c */ /* 0x000fe2000bf06070 */
[----:B------:R-:W-:Y:S02]  /*0b90*/  IMAD.MOV.U32 R15, RZ, RZ, -0x1 ;  /* 0xffffffffff0f7424 */ /* 0x000fe400078e00ff */
[----:B------:R-:W-:Y:S01]  /*0ba0*/  IMAD.MOV.U32 R73, RZ, RZ, -0x1 ;  /* 0xffffffffff497424 */ /* 0x000fe200078e00ff */
[----:B------:R-:W-:-:S13]  /*0bb0*/  ISETP.GE.U32.AND.EX P0, PT, R5, UR5, PT, P0 ;  /* 0x0000000505007c0c */ /* 0x000fda000bf06100 */
[----:B------:R-:W-:Y:S05]  /*0bc0*/  @P0 BRA `(.L_x_9) ;  /* 0x0000000400240947 */ /* 0x000fea0003800000 */
[----:B------:R-:W0:Y:S01]  /*0bd0*/  LDC.64 R22, c[0x0][0x628] ;  /* 0x00018a00ff167b82 */ /* 0x000e220000000a00 */
[----:B------:R-:W-:Y:S02]  /*0be0*/  IMAD.MOV.U32 R12, RZ, RZ, R4 ;  /* 0x000000ffff0c7224 */ /* 0x000fe400078e0004 */
[----:B------:R-:W-:-:S05]  /*0bf0*/  IMAD.MOV.U32 R13, RZ, RZ, R5 ;  /* 0x000000ffff0d7224 */ /* 0x000fca00078e0005 */
[----:B------:R-:W1:Y:S08]  /*0c00*/  LDC R18, c[0x0][0x630] ;  /* 0x00018c00ff127b82 */ /* 0x000e700000000800 */
[----:B------:R-:W2:Y:S01]  /*0c10*/  LDC.64 R24, c[0x0][0x620] ;  /* 0x00018800ff187b82 */ /* 0x000ea20000000a00 */
[----:B0-----:R-:W-:-:S04]  /*0c20*/  ISETP.NE.U32.AND P0, PT, R22, RZ, PT ;  /* 0x000000ff1600720c */ /* 0x001fc80003f05070 */
[----:B------:R-:W-:-:S13]  /*0c30*/  ISETP.NE.AND.EX P0, PT, R23, RZ, PT, P0 ;  /* 0x000000ff1700720c */ /* 0x000fda0003f05300 */
[----:B-12---:R-:W-:Y:S05]  /*0c40*/  @!P0 BRA `(.L_x_10) ;  /* 0x0000000000288947 */ /* 0x006fea0003800000 */
[----:B------:R-:W0:Y:S02]  /*0c50*/  LDC R7, c[0x0][0x634] ;  /* 0x00018d00ff077b82 */ /* 0x000e240000000800 */
[----:B0-----:R-:W-:-:S05]  /*0c60*/  IADD3 R7, P0, R4, R7, RZ ;  /* 0x0000000704077210 */ /* 0x001fca0007f1e0ff */
[----:B------:R-:W-:-:S04]  /*0c70*/  IMAD.X R19, RZ, RZ, R5, P0 ;  /* 0x000000ffff137224 */ /* 0x000fc800000e0605 */
[----:B------:R-:W-:-:S04]  /*0c80*/  IMAD.WIDE.U32 R12, R19, R22, RZ ;  /* 0x00000016130c7225 */ /* 0x000fc800078e00ff */
[----:B------:R-:W-:-:S04]  /*0c90*/  IMAD.WIDE.U32 R14, P0, R7, R23, R12 ;  /* 0x00000017070e7225 */ /* 0x000fc8000780000c */
[----:B------:R-:W-:-:S04]  /*0ca0*/  IMAD.WIDE.U32 R12, R7, R22, RZ ;  /* 0x00000016070c7225 */ /* 0x000fc800078e00ff */
[----:B------:R-:W-:Y:S01]  /*0cb0*/  IMAD.X R17, RZ, RZ, RZ, P0 ;  /* 0x000000ffff117224 */ /* 0x000fe200000e06ff */
[----:B------:R-:W-:Y:S01]  /*0cc0*/  IADD3 RZ, P0, R13, R14, RZ ;  /* 0x0000000e0dff7210 */ /* 0x000fe20007f1e0ff */
[----:B------:R-:W-:-:S04]  /*0cd0*/  IMAD.MOV.U32 R16, RZ, RZ, R15 ;  /* 0x000000ffff107224 */ /* 0x000fc800078e000f */
[----:B------:R-:W-:-:S08]  /*0ce0*/  IMAD.WIDE.U32.X R12, R19, R23, R16, P0 ;  /* 0x00000017130c7225 */ /* 0x000fd000000e0410 */
.L_x_10:
[----:B------:R-:W0:Y:S01]  /*0cf0*/  LDC.64 R28, c[0x0][0x640] ;  /* 0x00019000ff1c7b82 */ /* 0x000e220000000a00 */
[--C-:B------:R-:W-:Y:S01]  /*0d00*/  SHF.R.U64 R73, R12, R18, R13.reuse ;  /* 0x000000120c497219 */ /* 0x100fe2000000120d */
[----:B------:R-:W-:Y:S01]  /*0d10*/  IMAD R27, R11, R20, R8 ;  /* 0x000000140b1b7224 */ /* 0x000fe200078e0208 */
[----:B------:R-:W-:Y:S01]  /*0d20*/  SHF.R.U32.HI R7, RZ, R18, R13 ;  /* 0x00000012ff077219 */ /* 0x000fe2000001160d */
[----:B------:R-:W-:Y:S01]  /*0d30*/  IMAD.MOV.U32 R23, RZ, RZ, 0x1 ;  /* 0x00000001ff177424 */ /* 0x000fe200078e00ff */
[----:B------:R-:W-:-:S03]  /*0d40*/  IADD3 R9, P0, RZ, -R73, RZ ;  /* 0x80000049ff097210 */ /* 0x000fc60007f1e0ff */
[----:B------:R-:W1:Y:S02]  /*0d50*/  LDC R22, c[0x0][0x618] ;  /* 0x00018600ff167b82 */ /* 0x000e640000000800 */
[----:B------:R-:W-:Y:S02]  /*0d60*/  IMAD.X R7, RZ, RZ, ~R7, P0 ;  /* 0x000000ffff077224 */ /* 0x000fe400000e0e07 */
[----:B------:R-:W-:-:S04]  /*0d70*/  IMAD.WIDE.U32 R12, R9, R24, R4 ;  /* 0x00000018090c7225 */ /* 0x000fc800078e0004 */
[----:B------:R-:W2:Y:S01]  /*0d80*/  LDC R18, c[0x0][0x608] ;  /* 0x00018200ff127b82 */ /* 0x000ea20000000800 */
[----:B------:R-:W-:Y:S02]  /*0d90*/  IMAD R14, R7, R24, RZ ;  /* 0x00000018070e7224 */ /* 0x000fe400078e02ff */
[----:B------:R-:W-:Y:S02]  /*0da0*/  IMAD.MOV.U32 R7, RZ, RZ, -0x1 ;  /* 0xffffffffff077424 */ /* 0x000fe400078e00ff */
[----:B------:R-:W-:-:S03]  /*0db0*/  IMAD R9, R9, R25, R14 ;  /* 0x0000001909097224 */ /* 0x000fc600078e020e */
[----:B------:R-:W3:Y:S01]  /*0dc0*/  LDC R26, c[0x0][0x658] ;  /* 0x00019600ff1a7b82 */ /* 0x000ee20000000800 */
[----:B------:R-:W-:Y:S01]  /*0dd0*/  IMAD.IADD R9, R13, 0x1, R9 ;  /* 0x000000010d097824 */ /* 0x000fe200078e0209 */
[----:B0-----:R-:W-:-:S04]  /*0de0*/  ISETP.NE.U32.AND P0, PT, R28, RZ, PT ;  /* 0x000000ff1c00720c */ /* 0x001fc80003f05070 */
[----:B------:R-:W-:Y:S02]  /*0df0*/  ISETP.NE.AND.EX P0, PT, R29, RZ, PT, P0 ;  /* 0x000000ff1d00720c */ /* 0x000fe40003f05300 */
[----:B------:R-:W0:Y:S01]  /*0e00*/  LDC R24, c[0x0][0x600] ;  /* 0x00018000ff187b82 */ /* 0x000e220000000800 */
[-CC-:B-1----:R-:W-:Y:S02]  /*0e10*/  SHF.R.U64 R16, R12, R22.reuse, R9.reuse ;  /* 0x000000160c107219 */ /* 0x182fe40000001209 */
[----:B------:R-:W-:-:S05]  /*0e20*/  SHF.R.U32.HI R9, RZ, R22, R9 ;  /* 0x00000016ff097219 */ /* 0x000fca0000011609 */
[----:B------:R-:W1:Y:S01]  /*0e30*/  LDC R19, c[0x0][0x648] ;  /* 0x00019200ff137b82 */ /* 0x000e620000000800 */
[-CC-:B--2---:R-:W-:Y:S02]  /*0e40*/  SHF.R.U64 R22, R16, R18.reuse, R9.reuse ;  /* 0x0000001210167219 */ /* 0x184fe40000001209 */
[----:B------:R-:W-:-:S05]  /*0e50*/  SHF.R.U32.HI R9, RZ, R18, R9 ;  /* 0x00000012ff097219 */ /* 0x000fca0000011609 */
[----:B------:R-:W2:Y:S01]  /*0e60*/  LDC R21, c[0x0][0x638] ;  /* 0x00018e00ff157b82 */ /* 0x000ea20000000800 */
[-CC-:B---3--:R-:W-:Y:S02]  /*0e70*/  SHF.R.U64 R18, R22, R26.reuse, R9.reuse ;  /* 0x0000001a16127219 */ /* 0x188fe40000001209 */
[-C--:B------:R-:W-:Y:S02]  /*0e80*/  SHF.L.U32 R7, R7, R26.reuse, RZ ;  /* 0x0000001a07077219 */ /* 0x080fe400000006ff */
[----:B------:R-:W-:Y:S01]  /*0e90*/  SHF.R.U32.HI R9, RZ, R26, R9 ;  /* 0x0000001aff097219 */ /* 0x000fe20000011609 */
[----:B------:R-:W-:Y:S01]  /*0ea0*/  IMAD.MOV.U32 R8, RZ, RZ, R18 ;  /* 0x000000ffff087224 */ /* 0x000fe200078e0012 */
[----:B------:R-:W-:Y:S01]  /*0eb0*/  LOP3.LUT R11, RZ, R7, RZ, 0x33, !PT ;  /* 0x00000007ff0b7212 */ /* 0x000fe200078e33ff */
[----:B------:R-:W3:Y:S01]  /*0ec0*/  LDC R25, c[0x0][0x610] ;  /* 0x00018400ff197b82 */ /* 0x000ee20000000800 */
[----:B------:R-:W-:Y:S05]  /*0ed0*/  @!P0 BRA `(.L_x_11) ;  /* 0x0000000000288947 */ /* 0x000fea0003800000 */
[----:B------:R-:W4:Y:S02]  /*0ee0*/  LDC R7, c[0x0][0x64c] ;  /* 0x00019300ff077b82 */ /* 0x000f240000000800 */
[----:B----4-:R-:W-:-:S05]  /*0ef0*/  IADD3 R7, P0, R18, R7, RZ ;  /* 0x0000000712077210 */ /* 0x010fca0007f1e0ff */
        /* <DEDUP_REMOVED lines=8> */
.L_x_11:
[----:B-1----:R-:W-:Y:S01]  /*0f80*/  SHF.R.U64 R9, R8, R19, R9 ;  /* 0x0000001308097219 */ /* 0x002fe20000001209 */
[----:B------:R-:W-:Y:S01]  /*0f90*/  IMAD.MOV.U32 R14, RZ, RZ, 0x1 ;  /* 0x00000001ff0e7424 */ /* 0x000fe200078e00ff */
[----:B------:R-:W-:Y:S01]  /*0fa0*/  LOP3.LUT R8, R22, R11, RZ, 0xc0, !PT ;  /* 0x0000000b16087212 */ /* 0x000fe200078ec0ff */
[----:B0-----:R-:W-:Y:S01]  /*0fb0*/  VIADD R11, R24, 0xffffffff ;  /* 0xffffffff180b7836 */ /* 0x001fe20000000000 */
[----:B------:R-:W-:Y:S01]  /*0fc0*/  SHF.L.U32 R7, R23, R26, RZ ;  /* 0x0000001a17077219 */ /* 0x000fe200000006ff */
[----:B------:R-:W-:Y:S01]  /*0fd0*/  IMAD.MOV R12, RZ, RZ, -R9 ;  /* 0x000000ffff0c7224 */ /* 0x000fe200078e0a09 */
[----:B------:R-:W-:Y:S02]  /*0fe0*/  SEL R10, R10, R27, !P4 ;  /* 0x0000001b0a0a7207 */ /* 0x000fe40006000000 */
[----:B------:R-:W-:Y:S01]  /*0ff0*/  LOP3.LUT R11, R16, R11, RZ, 0xc0, !PT ;  /* 0x0000000b100b7212 */ /* 0x000fe200078ec0ff */
[----:B------:R-:W-:Y:S02]  /*1000*/  IMAD R9, R7, R9, R8 ;  /* 0x0000000907097224 */ /* 0x000fe400078e0208 */
[----:B--2---:R-:W-:-:S02]  /*1010*/  IMAD R7, R12, R21, R18 ;  /* 0x000000150c077224 */ /* 0x004fc400078e0212 */
[----:B---3--:R-:W-:Y:S02]  /*1020*/  IMAD R10, R9, R25, R10 ;  /* 0x00000019090a7224 */ /* 0x008fe400078e020a */
[----:B------:R-:W-:-:S05]  /*1030*/  IMAD R7, R7, R24, R11 ;  /* 0x0000001807077224 */ /* 0x000fca00078e020b */
[----:B------:R-:W-:Y:S02]  /*1040*/  SEL R15, R7, R10, !P4 ;  /* 0x0000000a070f7207 */ /* 0x000fe40006000000 */
[----:B------:R-:W-:-:S07]  /*1050*/  SEL R71, R10, R7, !P4 ;  /* 0x000000070a477207 */ /* 0x000fce0006000000 */
.L_x_9:
[----:B------:R-:W-:-:S08]  /*1060*/  NOP ;  /* 0x0000000000007918 */ /* 0x000fd00000000000 */
[----:B------:R-:W0:Y:S02]  /*1070*/  USETMAXREG.TRY_ALLOC.CTAPOOL UP0, 0xe8 ;  /* 0x000000e8000079c8 */ /* 0x000e240008000600 */
[----:B0-----:R-:W-:-:S13]  /*1080*/  PLOP3.LUT P0, PT, PT, PT, UP0, 0x80, 0x0 ;  /* 0x000000000000781c */ /* 0x001fda0003f0f008 */
[----:B------:R-:W-:Y:S05]  /*1090*/  @!P0 BRA `(.L_x_9) ;  /* 0xfffffffc00f08947 */ /* 0x000fea000383ffff */
[----:B------:R-:W-:Y:S01]  /*10a0*/  ULDC.64 UR4, c[0x0][0x598] ;  /* 0x0001660000047ab9 */ /* 0x000fe20000000a00 */
[----:B------:R-:W-:Y:S01]  /*10b0*/  ULDC.64 UR16, c[0x0][0x208] ;  /* 0x0000820000107ab9 */ /* 0x000fe20000000a00 */
[----:B------:R-:W-:-:S04]  /*10c0*/  ISETP.NE.U32.AND P0, PT, RZ, UR4, PT ;  /* 0x00000004ff007c0c */ /* 0x000fc8000bf05070 */
[----:B------:R-:W-:-:S13]  /*10d0*/  ISETP.NE.AND.EX P0, PT, RZ, UR5, PT, P0 ;  /* 0x00000005ff007c0c */ /* 0x000fda000bf05300 */
[----:B------:R-:W-:Y:S05]  /*10e0*/  @!P0 BRA `(.L_x_12) ;  /* 0x00000000001c8947 */ /* 0x000fea0003800000 */
[----:B------:R-:W0:Y:S02]  /*10f0*/  LDC.64 R8, c[0x0][0x598] ;  /* 0x00016600ff087b82 */ /* 0x000e240000000a00 */
[----:B0-----:R-:W2:Y:S02]  /*1100*/  LDG.E.64 R8, desc[UR16][R8.64] ;  /* 0x0000001008087981 */ /* 0x001ea4000c1e1b00 */
[----:B--2---:R-:W-:-:S04]  /*1110*/  ISETP.NE.U32.AND P0, PT, R8, RZ, PT ;  /* 0x000000ff0800720c */ /* 0x004fc80003f05070 */
[----:B------:R-:W-:-:S13]  /*1120*/  ISETP.NE.AND.EX P0, PT, R9, RZ, PT, P0 ;  /* 0x000000ff0900720c */ /* 0x000fda0003f05300 */
[----:B------:R-:W-:Y:S05]  /*1130*/  @!P0 BRA `(.L_x_12) ;  /* 0x0000000000088947 */ /* 0x000fea0003800000 */
[----:B------:R0:W5:Y:S01]  /*1140*/  LD.E R7, desc[UR16][R8.64] ;  /* 0x0000001008077980 */ /* 0x000162000c101900 */
[----:B------:R-:W-:Y:S05]  /*1150*/  BRA `(.L_x_13) ;  /* 0x0000000000207947 */ /* 0x000fea0003800000 */
.L_x_12:
[----:B------:R-:W-:Y:S02]  /*1160*/  ULDC.64 UR4, c[0x0][0x588] ;  /* 0x0001620000047ab9 */ /* 0x000fe40000000a00 */
[----:B------:R-:W-:-:S04]  /*1170*/  ISETP.NE.U32.AND P0, PT, RZ, UR4, PT ;  /* 0x00000004ff007c0c */ /* 0x000fc8000bf05070 */
[----:B------:R-:W-:-:S13]  /*1180*/  ISETP.NE.AND.EX P0, PT, RZ, UR5, PT, P0 ;  /* 0x00000005ff007c0c */ /* 0x000fda000bf05300 */
[----:B------:R-:W-:Y:S05]  /*1190*/  @!P0 BRA `(.L_x_14) ;  /* 0x00000000000c8947 */ /* 0x000fea0003800000 */
[----:B------:R-:W0:Y:S02]  /*11a0*/  LDC.64 R8, c[0x0][0x588] ;  /* 0x00016200ff087b82 */ /* 0x000e240000000a00 */
[----:B0-----:R1:W5:Y:S01]  /*11b0*/  LDG.E R7, desc[UR16][R8.64] ;  /* 0x0000001008077981 */ /* 0x001362000c1e1900 */
[----:B------:R-:W-:Y:S05]  /*11c0*/  BRA `(.L_x_13) ;  /* 0x0000000000047947 */ /* 0x000fea0003800000 */
.L_x_14:
[----:B------:R-:W2:Y:S02]  /*11d0*/  LDC R7, c[0x0][0x580] ;  /* 0x00016000ff077b82 */ /* 0x000ea40000000800 */
.L_x_13:
[----:B------:R-:W-:Y:S02]  /*11e0*/  ULDC.64 UR4, c[0x0][0x5a0] ;  /* 0x0001680000047ab9 */ /* 0x000fe40000000a00 */
[----:B------:R-:W-:-:S04]  /*11f0*/  ISETP.NE.U32.AND P0, PT, RZ, UR4, PT ;  /* 0x00000004ff007c0c */ /* 0x000fc8000bf05070 */
[----:B------:R-:W-:-:S13]  /*1200*/  ISETP.NE.AND.EX P0, PT, RZ, UR5, PT, P0 ;  /* 0x00000005ff007c0c */ /* 0x000fda000bf05300 */
[----:B------:R-:W-:Y:S05]  /*1210*/  @!P0 BRA `(.L_x_15) ;  /* 0x00000000001c8947 */ /* 0x000fea0003800000 */
[----:B01----:R-:W0:Y:S02]  /*1220*/  LDC.64 R8, c[0x0][0x5a0] ;  /* 0x00016800ff087b82 */ /* 0x003e240000000a00 */
[----:B0-----:R-:W3:Y:S02]  /*1230*/  LDG.E.64 R8, desc[UR16][R8.64] ;  /* 0x0000001008087981 */ /* 0x001ee4000c1e1b00 */
[----:B---3--:R-:W-:-:S04]  /*1240*/  ISETP.NE.U32.AND P0, PT, R8, RZ, PT ;  /* 0x000000ff0800720c */ /* 0x008fc80003f05070 */
[----:B------:R-:W-:-:S13]  /*1250*/  ISETP.NE.AND.EX P0, PT, R9, RZ, PT, P0 ;  /* 0x000000ff0900720c */ /* 0x000fda0003f05300 */
[----:B------:R-:W-:Y:S05]  /*1260*/  @!P0 BRA `(.L_x_15) ;  /* 0x0000000000088947 */ /* 0x000fea0003800000 */
[----:B------:R0:W5:Y:S01]  /*1270*/  LD.E R12, desc[UR16][R8.64] ;  /* 0x00000010080c7980 */ /* 0x000162000c101900 */
[----:B------:R-:W-:Y:S05]  /*1280*/  BRA `(.L_x_16) ;  /* 0x0000000000207947 */ /* 0x000fea0003800000 */
.L_x_15:
[----:B------:R-:W-:Y:S02]  /*1290*/  ULDC.64 UR4, c[0x0][0x590] ;  /* 0x0001640000047ab9 */ /* 0x000fe40000000a00 */
[----:B------:R-:W-:-:S04]  /*12a0*/  ISETP.NE.U32.AND P0, PT, RZ, UR4, PT ;  /* 0x00000004ff007c0c */ /* 0x000fc8000bf05070 */
[----:B------:R-:W-:-:S13]  /*12b0*/  ISETP.NE.AND.EX P0, PT, RZ, UR5, PT, P0 ;  /* 0x00000005ff007c0c */ /* 0x000fda000bf05300 */
[----:B------:R-:W-:Y:S05]  /*12c0*/  @!P0 BRA `(.L_x_17) ;  /* 0x00000000000c8947 */ /* 0x000fea0003800000 */
[----:B------:R-:W3:Y:S02]  /*12d0*/  LDC.64 R12, c[0x0][0x590] ;  /* 0x00016400ff0c7b82 */ /* 0x000ee40000000a00 */
[----:B---3--:R3:W5:Y:S01]  /*12e0*/  LDG.E R12, desc[UR16][R12.64] ;  /* 0x000000100c0c7981 */ /* 0x008762000c1e1900 */
[----:B------:R-:W-:Y:S05]  /*12f0*/  BRA `(.L_x_16) ;  /* 0x0000000000047947 */ /* 0x000fea0003800000 */
.L_x_17:
[----:B------:R-:W4:Y:S02]  /*1300*/  LDC R12, c[0x0][0x584] ;  /* 0x00016100ff0c7b82 */ /* 0x000f240000000800 */
.L_x_16:
[----:B------:R-:W-:-:S13]  /*1310*/  LOP3.LUT P0, RZ, R14, 0xff, RZ, 0xc0, !PT ;  /* 0x000000ff0eff7812 */ /* 0x000fda000780c0ff */
[----:B------:R-:W-:Y:S05]  /*1320*/  @!P0 EXIT ;  /* 0x000000000000894d */ /* 0x000fea0003800000 */
[----:B------:R-:W-:Y:S01]  /*1330*/  ULDC UR4, c[0x0][0x28c] ;  /* 0x0000a30000047ab9 */ /* 0x000fe20000000800 */
[----:B------:R-:W-:Y:S01]  /*1340*/  LOP3.LUT R81, R2, 0x1, RZ, 0xfc, !PT ;  /* 0x0000000102517812 */ /* 0x000fe200078efcff */
[----:B------:R-:W-:-:S04]  /*1350*/  UIADD3 UR4, UR4, 0x3f, URZ ;  /* 0x0000003f04047890 */ /* 0x000fc8000fffe03f */
[----:B------:R-:W-:-:S04]  /*1360*/  USHF.R.S32.HI UR5, URZ, 0x1f, UR4 ;  /* 0x0000001f3f057899 */ /* 0x000fc80008011404 */
[----:B------:R-:W-:-:S03]  /*1370*/  ULEA.HI UR5, UR5, UR4, URZ, 0x6 ;  /* 0x0000000405057291 */ /* 0x000fc6000f8f303f */
[----:B------:R-:W-:Y:S01]  /*1380*/  UMOV UR4, URZ ;  /* 0x0000003f00047c82 */ /* 0x000fe20008000000 */
[----:B------:R-:W-:-:S03]  /*1390*/  USHF.R.S32.HI UR9, URZ, 0x6, UR5 ;  /* 0x000000063f097899 */ /* 0x000fc60008011405 */
[----:B------:R-:W-:-:S09]  /*13a0*/  UMOV UR5, URZ ;  /* 0x0000003f00057c82 */ /* 0x000fd20008000000 */
.L_x_108:
[----:B01----:R-:W-:Y:S01]  /*13b0*/  LOP3.LUT R8, R0, 0x80, RZ, 0xc0, !PT ;  /* 0x0000008000087812 */ /* 0x003fe200078ec0ff */
[----:B------:R-:W0:Y:S01]  /*13c0*/  S2UR UR13, SR_CgaCtaId ;  /* 0x00000000000d79c3 */ /* 0x000e220000008800 */
[----:B------:R-:W-:Y:S01]  /*13d0*/  UMOV UR12, 0x400 ;  /* 0x00000400000c7882 */ /* 0x000fe20000000000 */
[----:B------:R-:W-:Y:S01]  /*13e0*/  UMOV UR6, URZ ;  /* 0x0000003f00067c82 */ /* 0x000fe20008000000 */
[----:B------:R-:W-:Y:S01]  /*13f0*/  SHF.R.U32.HI R8, RZ, 0x7, R8 ;  /* 0x00000007ff087819 */ /* 0x000fe20000011608 */
[----:B------:R-:W-:Y:S01]  /*1400*/  UMOV UR7, URZ ;  /* 0x0000003f00077c82 */ /* 0x000fe20008000000 */
[----:B------:R-:W-:Y:S01]  /*1410*/  UMOV UR18, UR5 ;  /* 0x0000000500127c82 */ /* 0x000fe20008000000 */
[----:B------:R-:W-:Y:S01]  /*1420*/  CS2R R16, SRZ ;  /* 0x0000000000107805 */ /* 0x000fe2000001ff00 */
[----:B---3--:R-:W-:Y:S01]  /*1430*/  IMAD.MOV.U32 R13, RZ, RZ, RZ ;  /* 0x000000ffff0d7224 */ /* 0x008fe200078e00ff */
[----:B------:R-:W1:Y:S01]  /*1440*/  LDC R9, c[0x0][0x28c] ;  /* 0x0000a300ff097b82 */ /* 0x000e620000000800 */
[----:B------:R-:W3:Y:S01]  /*1450*/  SHFL.IDX PT, R8, R8, RZ, 0x1f ;  /* 0x00001fff08087589 */ /* 0x000ee200000e0000 */
[----:B------:R-:W-:-:S02]  /*1460*/  CS2R R18, SRZ ;  /* 0x0000000000127805 */ /* 0x000fc4000001ff00 */
[----:B------:R-:W-:Y:S02]  /*1470*/  CS2R R20, SRZ ;  /* 0x0000000000147805 */ /* 0x000fe4000001ff00 */
[----:B------:R-:W-:Y:S02]  /*1480*/  CS2R R22, SRZ ;  /* 0x0000000000167805 */ /* 0x000fe4000001ff00 */
[----:B------:R-:W-:Y:S02]  /*1490*/  CS2R R56, SRZ ;  /* 0x0000000000387805 */ /* 0x000fe4000001ff00 */
[----:B------:R-:W-:Y:S02]  /*14a0*/  CS2R R58, SRZ ;  /* 0x00000000003a7805 */ /* 0x000fe4000001ff00 */
[----:B------:R-:W-:Y:S02]  /*14b0*/  CS2R R60, SRZ ;  /* 0x00000000003c7805 */ /* 0x000fe4000001ff00 */
[----:B------:R-:W-:-:S02]  /*14c0*/  CS2R R62, SRZ ;  /* 0x00000000003e7805 */ /* 0x000fc4000001ff00 */
[----:B------:R-:W-:Y:S02]  /*14d0*/  CS2R R64, SRZ ;  /* 0x0000000000407805 */ /* 0x000fe4000001ff00 */
[----:B------:R-:W-:Y:S02]  /*14e0*/  CS2R R66, SRZ ;  /* 0x0000000000427805 */ /* 0x000fe4000001ff00 */
[----:B------:R-:W-:Y:S01]  /*14f0*/  CS2R R68, SRZ ;  /* 0x0000000000447805 */ /* 0x000fe2000001ff00 */
[----:B------:R-:W-:Y:S01]  /*1500*/  IMAD.MOV.U32 R70, RZ, RZ, RZ ;  /* 0x000000ffff467224 */ /* 0x000fe200078e00ff */
[----:B------:R-:W-:Y:S01]  /*1510*/  CS2R R74, SRZ ;  /* 0x00000000004a7805 */ /* 0x000fe2000001ff00 */
[----:B------:R-:W-:Y:S01]  /*1520*/  IMAD.MOV.U32 R72, RZ, RZ, RZ ;  /* 0x000000ffff487224 */ /* 0x000fe200078e00ff */
[----:B------:R-:W-:Y:S02]  /*1530*/  CS2R R76, SRZ ;  /* 0x00000000004c7805 */ /* 0x000fe4000001ff00 */
[----:B------:R-:W-:Y:S01]  /*1540*/  CS2R R78, SRZ ;  /* 0x00000000004e7805 */ /* 0x000fe2000001ff00 */
[----:B------:R-:W-:Y:S01]  /*1550*/  IMAD.MOV.U32 R80, RZ, RZ, RZ ;  /* 0x000000ffff507224 */ /* 0x000fe200078e00ff */
[----:B----4-:R-:W-:Y:S01]  /*1560*/  CS2R R24, SRZ ;  /* 0x0000000000187805 */ /* 0x010fe2000001ff00 */
[----:B------:R-:W-:Y:S01]  /*1570*/  IMAD.U32 R14, RZ, RZ, UR4 ;  /* 0x00000004ff0e7e24 */ /* 0x000fe2000f8e00ff */
[----:B------:R-:W-:-:S02]  /*1580*/  CS2R R26, SRZ ;  /* 0x00000000001a7805 */ /* 0x000fc4000001ff00 */
[----:B------:R-:W-:Y:S02]  /*1590*/  CS2R R28, SRZ ;  /* 0x00000000001c7805 */ /* 0x000fe4000001ff00 */
[----:B------:R-:W-:Y:S02]  /*15a0*/  CS2R R30, SRZ ;  /* 0x00000000001e7805 */ /* 0x000fe4000001ff00 */
[----:B------:R-:W-:Y:S02]  /*15b0*/  CS2R R32, SRZ ;  /* 0x0000000000207805 */ /* 0x000fe4000001ff00 */
[----:B-1----:R-:W-:Y:S02]  /*15c0*/  ISETP.GE.AND P0, PT, R9, 0x1, PT ;  /* 0x000000010900780c */ /* 0x002fe40003f06270 */
[----:B------:R-:W-:Y:S02]  /*15d0*/  CS2R R34, SRZ ;  /* 0x0000000000227805 */ /* 0x000fe4000001ff00 */
[----:B---3--:R-:W-:-:S02]  /*15e0*/  R2UR UR8, R8 ;  /* 0x00000000080872ca */ /* 0x008fc400000e0000 */
        /* <DEDUP_REMOVED lines=8> */
[----:B------:R-:W-:Y:S02]  /*1670*/  CS2R R52, SRZ ;  /* 0x0000000000347805 */ /* 0x000fe4000001ff00 */
[----:B------:R-:W-:Y:S01]  /*1680*/  CS2R R54, SRZ ;  /* 0x0000000000367805 */ /* 0x000fe2000001ff00 */
[----:B------:R-:W-:-:S04]  /*1690*/  ULEA.HI UR10, UR8, UR8, URZ, 0x1 ;  /* 0x00000008080a7291 */ /* 0x000fc8000f8f083f */
[----:B------:R-:W-:Y:S02]  /*16a0*/  ULOP3.LUT UR11, UR10, 0xffffe, URZ, 0xc0, !UPT ;  /* 0x000ffffe0a0b7892 */ /* 0x000fe4000f8ec03f */
[----:B0-----:R-:W-:Y:S02]  /*16b0*/  ULEA UR10, UR13, UR12, 0x18 ;  /* 0x0000000c0d0a7291 */ /* 0x001fe4000f8ec03f */
[----:B------:R-:W-:-:S03]  /*16c0*/  UIADD3 UR11, UR8, -UR11, URZ ;  /* 0x8000000b080b7290 */ /* 0x000fc6000fffe03f */
[----:B------:R-:W-:Y:S01]  /*16d0*/  UMOV UR8, URZ ;  /* 0x0000003f00087c82 */ /* 0x000fe20008000000 */
[----:B------:R-:W-:-:S04]  /*16e0*/  ULEA UR11, UR11, UR10, 0xc ;  /* 0x0000000a0b0b7291 */ /* 0x000fc8000f8e603f */
[----:B------:R-:W-:-:S04]  /*16f0*/  UIADD3 UR11, UR11, 0x200, URZ ;  /* 0x000002000b0b7890 */ /* 0x000fc8000fffe03f */
[----:B------:R-:W-:-:S04]  /*1700*/  USHF.R.U32.HI UR11, URZ, 0x4, UR11 ;  /* 0x000000043f0b7899 */ /* 0x000fc8000801160b */
[----:B------:R-:W-:Y:S01]  /*1710*/  ULOP3.LUT UR11, UR11, 0x3fff, URZ, 0xc0, !UPT ;  /* 0x00003fff0b0b7892 */ /* 0x000fe2000f8ec03f */
[----:B------:R-:W-:Y:S11]  /*1720*/  @!P0 BRA `(.L_x_18) ;  /* 0x0000000400748947 */ /* 0x000ff60003800000 */
[----:B------:R-:W-:-:S13]  /*1730*/  ISETP.NE.AND P1, PT, R81, 0x3, PT ;  /* 0x000000035100780c */ /* 0x000fda0003f25270 */
[----:B------:R-:W-:Y:S05]  /*1740*/  @!P1 BRA `(.L_x_19) ;  /* 0x0000000000049947 */ /* 0x000fea0003800000 */
[----:B------:R-:W-:Y:S01]  /*1750*/  BPT.TRAP 0x1 ;  /* 0x000000040000795c */ /* 0x000fe20000300000 */
.L_x_19:
[----:B------:R-:W-:Y:S01]  /*1760*/  ULEA UR6, UR5, UR10, 0x3 ;  /* 0x0000000a05067291 */ /* 0x000fe2000f8e183f */
[----:B------:R-:W-:-:S05]  /*1770*/  IMAD.U32 R8, RZ, RZ, UR4 ;  /* 0x00000004ff087e24 */ /* 0x000fca000f8e00ff */
[----:B------:R-:W-:-:S04]  /*1780*/  SHF.L.U32 R8, R8, 0x1f, RZ ;  /* 0x0000001f08087819 */ /* 0x000fc800000006ff */
[----:B------:R0:W1:Y:S01]  /*1790*/  SYNCS.PHASECHK.TRANS64.TRYWAIT P0, [UR6], R8 ;  /* 0x00000008ff0075a7 */ /* 0x0000620008000146 */
[----:B------:R-:W-:Y:S05]  /*17a0*/  @!P1 BRA `(.L_x_20) ;  /* 0x0000000000049947 */ /* 0x000fea0003800000 */
[----:B------:R-:W-:Y:S01]  /*17b0*/  BPT.TRAP 0x1 ;  /* 0x000000040000795c */ /* 0x000fe20000300000 */
.L_x_20:
[----:B-1----:R-:W-:Y:S05]  /*17c0*/  @P0 BRA `(.L_x_21) ;  /* 0x0000000000080947 */ /* 0x002fea0003800000 */
[----:B------:R-:W1:Y:S02]  /*17d0*/  SYNCS.PHASECHK.TRANS64.TRYWAIT P0, [UR6], R8 ;  /* 0x00000008ff0075a7 */ /* 0x000e640008000146 */
[----:B-1----:R-:W-:Y:S05]  /*17e0*/  @!P0 BRA `(.L_x_22) ;  /* 0x0000005c00208947 */ /* 0x002fea0003800000 */
.L_x_21:
[----:B------:R-:W-:Y:S01]  /*17f0*/  UIADD3 UR6, UR10, 0x24200, URZ ;  /* 0x000242000a067890 */ /* 0x000fe2000fffe03f */
[----:B------:R-:W-:Y:S01]  /*1800*/  WARPGROUP.ARRIVE ;  /* 0x00000000000079c5 */ /* 0x000fe20000000000 */
[----:B------:R-:W-:Y:S01]  /*1810*/  ULOP3.LUT UR12, UR11, 0x10000, URZ, 0xfc, !UPT ;  /* 0x000100000b0c7892 */ /* 0x000fe2000f8efc3f */
[----:B------:R-:W-:Y:S01]  /*1820*/  CS2R R16, SRZ ;  /* 0x0000000000107805 */ /* 0x000fe2000001ff00 */
[----:B------:R-:W-:Y:S01]  /*1830*/  USHF.R.U32.HI UR6, URZ, 0x4, UR6 ;  /* 0x000000043f067899 */ /* 0x000fe20008011606 */
[----:B------:R-:W-:Y:S01]  /*1840*/  IMAD.MOV.U32 R13, RZ, RZ, RZ ;  /* 0x000000ffff0d7224 */ /* 0x000fe200078e00ff */
[----:B------:R-:W-:Y:S01]  /*1850*/  ULEA UR12, UR5, UR12, 0x9 ;  /* 0x0000000c050c7291 */ /* 0x000fe2000f8e483f */
[----:B------:R-:W-:Y:S01]  /*1860*/  CS2R R18, SRZ ;  /* 0x0000000000127805 */ /* 0x000fe2000001ff00 */
[----:B------:R-:W-:Y:S01]  /*1870*/  ULOP3.LUT UR6, UR6, 0x3fff, URZ, 0xc0, !UPT ;  /* 0x00003fff06067892 */ /* 0x000fe2000f8ec03f */
[----:B------:R-:W-:Y:S01]  /*1880*/  CS2R R20, SRZ ;  /* 0x0000000000147805 */ /* 0x000fe2000001ff00 */
[----:B------:R-:W-:Y:S01]  /*1890*/  UMOV UR13, 0x80000020 ;  /* 0x80000020000d7882 */ /* 0x000fe20000000000 */
[----:B------:R-:W-:Y:S01]  /*18a0*/  UMOV UR15, 0x80000020 ;  /* 0x80000020000f7882 */ /* 0x000fe20000000000 */
[----:B------:R-:W-:Y:S01]  /*18b0*/  ULOP3.LUT UR6, UR6, 0x10000, URZ, 0xfc, !UPT ;  /* 0x0001000006067892 */ /* 0x000fe2000f8efc3f */
[----:B------:R-:W-:Y:S01]  /*18c0*/  CS2R R22, SRZ ;  /* 0x0000000000167805 */ /* 0x000fe2000001ff00 */
[----:B------:R-:W-:Y:S01]  /*18d0*/  ULDC UR7, c[0x0][0x50c] ;  /* 0x0001430000077ab9 */ /* 0x000fe20000000800 */
[----:B------:R-:W-:Y:S01]  /*18e0*/  CS2R R56, SRZ ;  /* 0x0000000000387805 */ /* 0x000fe2000001ff00 */
[----:B------:R-:W-:Y:S01]  /*18f0*/  ULEA UR14, UR5, UR6, 0x8 ;  /* 0x00000006050e7291 */ /* 0x000fe2000f8e403f */
[----:B------:R-:W-:Y:S01]  /*1900*/  CS2R R58, SRZ ;  /* 0x00000000003a7805 */ /* 0x000fe2000001ff00 */
[----:B------:R-:W-:Y:S01]  /*1910*/  UISETP.NE.AND UP0, UPT, UR7, 0x2, UPT ;  /* 0x000000020700788c */ /* 0x000fe2000bf05270 */
[----:B------:R-:W-:Y:S01]  /*1920*/  CS2R R60, SRZ ;  /* 0x00000000003c7805 */ /* 0x000fe2000001ff00 */
[----:B------:R-:W-:Y:S01]  /*1930*/  UMOV UR6, 0x2 ;  /* 0x0000000200067882 */ /* 0x000fe20000000000 */
[----:B------:R-:W-:Y:S01]  /*1940*/  CS2R R62, SRZ ;  /* 0x00000000003e7805 */ /* 0x000fe2000001ff00 */
[----:B------:R-:W-:Y:S01]  /*1950*/  USEL UR7, URZ, 0x1, UP0 ;  /* 0x000000013f077887 */ /* 0x000fe20008000000 */
[----:B------:R-:W-:-:S02]  /*1960*/  CS2R R64, SRZ ;  /* 0x0000000000407805 */ /* 0x000fc4000001ff00 */
[----:B------:R-:W-:Y:S01]  /*1970*/  CS2R R66, SRZ ;  /* 0x0000000000427805 */ /* 0x000fe2000001ff00 */
[----:B------:R-:W-:Y:S01]  /*1980*/  QGMMA.64x64x32.F32.E5M2.E5M2 R24, gdesc[UR12], RZ, !UPT ;  /* 0x00e000000c1879f3 */ /* 0x000fe2000c7038ff */
[----:B------:R-:W-:Y:S01]  /*1990*/  UIADD3 UR12, UR12, 0x2, URZ ;  /* 0x000000020c0c7890 */ /* 0x000fe2000fffe03f */
[----:B------:R-:W-:Y:S02]  /*19a0*/  CS2R R68, SRZ ;  /* 0x0000000000447805 */ /* 0x000fe4000001ff00 */
[----:B------:R-:W-:Y:S01]  /*19b0*/  ISETP.NE.AND P0, PT, RZ, UR7, PT ;  /* 0x00000007ff007c0c */ /* 0x000fe2000bf05270 */
[----:B------:R-:W-:Y:S01]  /*19c0*/  UIADD3 UR14, UR14, 0x2, URZ ;  /* 0x000000020e0e7890 */ /* 0x000fe2000fffe03f */
[----:B------:R-:W-:Y:S01]  /*19d0*/  IMAD.MOV.U32 R70, RZ, RZ, RZ ;  /* 0x000000ffff467224 */ /* 0x000fe200078e00ff */
[----:B------:R-:W-:Y:S01]  /*19e0*/  UMOV UR13, 0x80000020 ;  /* 0x80000020000d7882 */ /* 0x000fe20000000000 */
[----:B------:R-:W-:Y:S01]  /*19f0*/  UMOV UR15, 0x80000020 ;  /* 0x80000020000f7882 */ /* 0x000fe20000000000 */
[----:B------:R-:W-:Y:S01]  /*1a00*/  IMAD.MOV.U32 R72, RZ, RZ, RZ ;  /* 0x000000ffff487224 */ /* 0x000fe200078e00ff */
[----:B------:R-:W-:-:S02]  /*1a10*/  CS2R R74, SRZ ;  /* 0x00000000004a7805 */ /* 0x000fc4000001ff00 */
[----:B------:R-:W-:Y:S02]  /*1a20*/  CS2R R76, SRZ ;  /* 0x00000000004c7805 */ /* 0x000fe4000001ff00 */
[----:B------:R-:W-:Y:S01]  /*1a30*/  CS2R R78, SRZ ;  /* 0x00000000004e7805 */ /* 0x000fe2000001ff00 */
[----:B------:R-:W-:Y:S01]  /*1a40*/  IMAD.MOV.U32 R80, RZ, RZ, RZ ;  /* 0x000000ffff507224 */ /* 0x000fe200078e00ff */
[----:B------:R-:W-:Y:S01]  /*1a50*/  QGMMA.64x64x32.F32.E5M2.E5M2 R24, gdesc[UR12], R24, gsb0 ;  /* 0x00e000000c1879f3 */ /* 0x000fe20008003818 */
[----:B------:R-:W-:Y:S05]  /*1a60*/  @!P0 BRA `(.L_x_23) ;  /* 0x0000000000888947 */ /* 0x000fea0003800000 */
[----:B------:R-:W-:Y:S02]  /*1a70*/  WARPGROUP.DEPBAR.LE gsb0, 0x0 ;  /* 0x00008000000079c5 */ /* 0x000fe40000010000 */
[----:B------:R-:W-:-:S01]  /*1a80*/  FADD R79, RZ, R24 ;  /* 0x00000018ff4f7221 */ /* 0x000fc20000000000 */
[----:B------:R-:W-:Y:S01]  /*1a90*/  FADD R80, RZ, R25 ;  /* 0x00000019ff507221 */ /* 0x000fe20000000000 */
        /* <DEDUP_REMOVED lines=30> */
[----:B------:R-:W-:-:S06]  /*1c80*/  UMOV UR6, URZ ;  /* 0x0000003f00067c82 */ /* 0x000fcc0008000000 */
.L_x_23:
[----:B------:R-:W-:-:S04]  /*1c90*/  UIADD3 UR18, UR5, 0x1, URZ ;  /* 0x0000000105127890 */ /* 0x000fc8000fffe03f */
[----:B------:R-:W-:-:S04]  /*1ca0*/  UISETP.NE.AND UP0, UPT, UR18, 0x12, UPT ;  /* 0x000000121200788c */ /* 0x000fc8000bf05270 */
[----:B------:R-:W-:Y:S02]  /*1cb0*/  USEL UR8, URZ, 0x1, UP0 ;  /* 0x000000013f087887 */ /* 0x000fe40008000000 */
[----:B------:R-:W-:Y:S02]  /*1cc0*/  USEL UR18, UR18, URZ, UP0 ;  /* 0x0000003f12127287 */ /* 0x000fe40008000000 */
[----:B------:R-:W-:-:S06]  /*1cd0*/  ULOP3.LUT UR8, UR4, UR8, URZ, 0x3c, !UPT ;  /* 0x0000000804087292 */ /* 0x000fcc000f8e3c3f */
[----:B------:R-:W-:Y:S01]  /*1ce0*/  IMAD.U32 R14, RZ, RZ, UR8 ;  /* 0x00000008ff0e7e24 */ /* 0x000fe2000f8e00ff */
[----:B------:R-:W-:-:S06]  /*1cf0*/  UMOV UR8, 0x1 ;  /* 0x0000000100087882 */ /* 0x000fcc0000000000 */
.L_x_18:
[----:B------:R-:W-:-:S04]  /*1d00*/  UISETP.LT.AND UP0, UPT, UR9, 0x1, UPT ;  /* 0x000000010900788c */ /* 0x000fc8000bf01270 */
[----:B------:R-:W-:-:S04]  /*1d10*/  USEL UR12, UR9, 0x1, UP0 ;  /* 0x00000001090c7887 */ /* 0x000fc80008000000 */
[----:B------:R-:W-:-:S04]  /*1d20*/  UIADD3 UR12, UR9, -UR12, URZ ;  /* 0x8000000c090c7290 */ /* 0x000fc8000fffe03f */
[----:B------:R-:W-:-:S06]  /*1d30*/  UISETP.GE.AND UP0, UPT, UR12, 0x1, UPT ;  /* 0x000000010c00788c */ /* 0x000fcc000bf06270 */
[----:B------:R-:W-:-:S13]  /*1d40*/  PLOP3.LUT P0, PT, PT, PT, UP0, 0x80, 0x0 ;  /* 0x000000000000781c */ /* 0x000fda0003f0f008 */
[----:B------:R-:W-:Y:S05]  /*1d50*/  @!P0 BRA `(.L_x_24) ;  /* 0x0000000400888947 */ /* 0x000fea0003800000 */
[----:B01----:R-:W-:Y:S01]  /*1d60*/  IMAD.U32 R8, RZ, RZ, UR12 ;  /* 0x0000000cff087e24 */ /* 0x003fe2000f8e00ff */
[----:B------:R-:W-:Y:S01]  /*1d70*/  ULDC UR19, c[0x0][0x50c] ;  /* 0x0001430000137ab9 */ /* 0x000fe20000000800 */
[----:B------:R-:W-:-:S07]  /*1d80*/  IMAD.U32 R9, RZ, RZ, UR5 ;  /* 0x00000005ff097e24 */ /* 0x000fce000f8e00ff */
.L_x_32:
[----:B------:R-:W-:-:S13]  /*1d90*/  ISETP.NE.AND P1, PT, R81, 0x3, PT ;  /* 0x000000035100780c */ /* 0x000fda0003f25270 */
[----:B------:R-:W-:Y:S05]  /*1da0*/  @!P1 BRA `(.L_x_25) ;  /* 0x0000000000049947 */ /* 0x000fea0003800000 */
[----:B------:R-:W-:Y:S01]  /*1db0*/  BPT.TRAP 0x1 ;  /* 0x000000040000795c */ /* 0x000fe20000300000 */
.L_x_25:
[----:B------:R-:W0:Y:S01]  /*1dc0*/  S2UR UR12, SR_CgaCtaId ;  /* 0x00000000000c79c3 */ /* 0x000e220000008800 */
[----:B------:R-:W-:Y:S01]  /*1dd0*/  UMOV UR10, 0x400 ;  /* 0x00000400000a7882 */ /* 0x000fe20000000000 */
[----:B------:R-:W-:Y:S01]  /*1de0*/  SHF.L.U32 R10, R14, 0x1f, RZ ;  /* 0x0000001f0e0a7819 */ /* 0x000fe200000006ff */
[----:B0-----:R-:W-:-:S04]  /*1df0*/  ULEA UR10, UR12, UR10, 0x18 ;  /* 0x0000000a0c0a7291 */ /* 0x001fc8000f8ec03f */
[----:B------:R-:W-:-:S09]  /*1e00*/  ULEA UR12, UR18, UR10, 0x3 ;  /* 0x0000000a120c7291 */ /* 0x000fd2000f8e183f */
[----:B------:R0:W1:Y:S01]  /*1e10*/  SYNCS.PHASECHK.TRANS64.TRYWAIT P0, [UR12], R10 ;  /* 0x0000000aff0075a7 */ /* 0x000062000800014c */
[----:B------:R-:W-:Y:S05]  /*1e20*/  @!P1 BRA `(.L_x_26) ;  /* 0x0000000000049947 */ /* 0x000fea0003800000 */
[----:B------:R-:W-:Y:S01]  /*1e30*/  BPT.TRAP 0x1 ;  /* 0x000000040000795c */ /* 0x000fe20000300000 */
.L_x_26:
[----:B-1----:R-:W-:Y:S05]  /*1e40*/  @P0 BRA `(.L_x_27) ;  /* 0x0000000000080947 */ /* 0x002fea0003800000 */
[----:B------:R-:W1:Y:S02]  /*1e50*/  SYNCS.PHASECHK.TRANS64.TRYWAIT P0, [UR12], R10 ;  /* 0x0000000aff0075a7 */ /* 0x000e64000800014c */
[----:B-1----:R-:W-:Y:S05]  /*1e60*/  @!P0 BRA `(.L_x_28) ;  /* 0x0000005400988947 */ /* 0x002fea0003800000 */
.L_x_27:
[----:B------:R-:W-:Y:S01]  /*1e70*/  UIADD3 UR12, UR10, 0x24200, URZ ;  /* 0x000242000a0c7890 */ /* 0x000fe2000fffe03f */
[----:B------:R-:W-:Y:S01]  /*1e80*/  WARPGROUP.ARRIVE ;  /* 0x00000000000079c5 */ /* 0x000fe20000000000 */
[----:B------:R-:W-:Y:S02]  /*1e90*/  UISETP.NE.AND UP0, UPT, UR7, URZ, UPT ;  /* 0x0000003f0700728c */ /* 0x000fe4000bf05270 */
[----:B------:R-:W-:Y:S02]  /*1ea0*/  USHF.R.U32.HI UR12, URZ, 0x4, UR12 ;  /* 0x000000043f0c7899 */ /* 0x000fe4000801160c */
[----:B------:R-:W-:Y:S02]  /*1eb0*/  USEL UR8, UR8, URZ, !UP0 ;  /* 0x0000003f08087287 */ /* 0x000fe4000c000000 */
[----:B------:R-:W-:Y:S02]  /*1ec0*/  ULOP3.LUT UR7, UR12, 0x3fff, URZ, 0xc0, !UPT ;  /* 0x00003fff0c077892 */ /* 0x000fe4000f8ec03f */
[----:B------:R-:W-:-:S02]  /*1ed0*/  ULOP3.LUT UR12, UR11, 0x10000, URZ, 0xfc, !UPT ;  /* 0x000100000b0c7892 */ /* 0x000fc4000f8efc3f */
[----:B------:R-:W-:Y:S02]  /*1ee0*/  ULOP3.LUT UR7, UR7, 0x10000, URZ, 0xfc, !UPT ;  /* 0x0001000007077892 */ /* 0x000fe4000f8efc3f */
[----:B------:R-:W-:Y:S02]  /*1ef0*/  UISETP.NE.U32.AND UP0, UPT, UR8, URZ, UPT ;  /* 0x0000003f0800728c */ /* 0x000fe4000bf05070 */
[----:B------:R-:W-:Y:S02]  /*1f00*/  ULEA UR12, UR18, UR12, 0x9 ;  /* 0x0000000c120c7291 */ /* 0x000fe4000f8e483f */
[----:B------:R-:W-:Y:S01]  /*1f10*/  ULEA UR14, UR18, UR7, 0x8 ;  /* 0x00000007120e7291 */ /* 0x000fe2000f8e403f */
[----:B------:R-:W-:Y:S01]  /*1f20*/  UMOV UR13, 0x80000020 ;  /* 0x80000020000d7882 */ /* 0x000fe20000000000 */
[----:B------:R-:W-:Y:S01]  /*1f30*/  UMOV UR15, 0x80000020 ;  /* 0x80000020000f7882 */ /* 0x000fe20000000000 */
[----:B------:R-:W-:-:S06]  /*1f40*/  UIADD3 UR6, UR6, 0x2, URZ ;  /* 0x0000000206067890 */ /* 0x000fcc000fffe03f */
[----:B------:R-:W-:Y:S01]  /*1f50*/  QGMMA.64x64x32.F32.E5M2.E5M2 R24, gdesc[UR12], R24, UP0 ;  /* 0x00e000000c1879f3 */ /* 0x000fe2000bf03818 */
[----:B------:R-:W-:Y:S02]  /*1f60*/  UIADD3 UR12, UR12, 0x2, URZ ;  /* 0x000000020c0c7890 */ /* 0x000fe4000fffe03f */
[----:B------:R-:W-:Y:S01]  /*1f70*/  UIADD3 UR14, UR14, 0x2, URZ ;  /* 0x000000020e0e7890 */ /* 0x000fe2000fffe03f */
[----:B------:R-:W-:Y:S01]  /*1f80*/  UMOV UR13, 0x80000020 ;  /* 0x80000020000d7882 */ /* 0x000fe20000000000 */
[----:B------:R-:W-:Y:S01]  /*1f90*/  UMOV UR15, 0x80000020 ;  /* 0x80000020000f7882 */ /* 0x000fe20000000000 */
[----:B------:R-:W-:-:S04]  /*1fa0*/  UISETP.NE.AND UP0, UPT, UR6, UR19, UPT ;  /* 0x000000130600728c */ /* 0x000fc8000bf05270 */
[----:B------:R-:W-:-:S06]  /*1fb0*/  USEL UR7, URZ, 0x1, UP0 ;  /* 0x000000013f077887 */ /* 0x000fcc0008000000 */
[----:B------:R-:W-:Y:S01]  /*1fc0*/  ISETP.NE.AND P0, PT, RZ, UR7, PT ;  /* 0x00000007ff007c0c */ /* 0x000fe2000bf05270 */
[----:B------:R-:W-:Y:S03]  /*1fd0*/  QGMMA.64x64x32.F32.E5M2.E5M2 R24, gdesc[UR12], R24, gsb0 ;  /* 0x00e000000c1879f3 */ /* 0x000fe60008003818 */
[----:B------:R-:W-:-:S09]  /*1fe0*/  WARPGROUP.DEPBAR.LE gsb0, 0x1 ;  /* 0x00008000000079c5 */ /* 0x000fd20000010100 */
[----:B------:R-:W-:Y:S05]  /*1ff0*/  @!P0 BRA `(.L_x_29) ;  /* 0x0000000000888947 */ /* 0x000fea0003800000 */
[----:B------:R-:W-:Y:S02]  /*2000*/  WARPGROUP.DEPBAR.LE gsb0, 0x0 ;  /* 0x00008000000079c5 */ /* 0x000fe40000010000 */
[----:B------:R-:W-:-:S01]  /*2010*/  FADD R79, R24, R79 ;  /* 0x0000004f184f7221 */ /* 0x000fc20000000000 */
[----:B------:R-:W-:Y:S01]  /*2020*/  FADD R80, R25, R80 ;  /* 0x0000005019507221 */ /* 0x000fe20000000000 */
        /* <DEDUP_REMOVED lines=30> */
[----:B------:R-:W-:-:S06]  /*2210*/  UMOV UR6, URZ ;  /* 0x0000003f00067c82 */ /* 0x000fcc0008000000 */
.L_x_29:
[----:B------:R-:W-:Y:S05]  /*2220*/  @!P1 BRA `(.L_x_30) ;  /* 0x0000000000049947 */ /* 0x000fea0003800000 */
[----:B------:R-:W-:Y:S01]  /*2230*/  BPT.TRAP 0x1 ;  /* 0x000000040000795c */ /* 0x000fe20000300000 */
.L_x_30:
[----:B------:R-:W-:-:S13]  /*2240*/  ISETP.NE.AND P0, PT, R6, RZ, PT ;  /* 0x000000ff0600720c */ /* 0x000fda0003f05270 */
[----:B01----:R-:W-:-:S05]  /*2250*/  @P0 LEA R10, R9, UR10, 0x3 ;  /* 0x0000000a090a0c11 */ /* 0x003fca000f8e18ff */
[----:B------:R-:W-:-:S05]  /*2260*/  @P0 VIADD R10, R10, 0x90 ;  /* 0x000000900a0a0836 */ /* 0x000fca0000000000 */
[----:B------:R-:W-:-:S04]  /*2270*/  @P0 PRMT R10, R3, 0x654, R10 ;  /* 0x00000654030a0816 */ /* 0x000fc8000000000a */
[----:B------:R0:W-:Y:S01]  /*2280*/  @P0 SYNCS.ARRIVE.TRANS64.RED.A1T0 RZ, [R10+URZ], RZ ;  /* 0x000000ff0aff09a7 */ /* 0x0001e2000810043f */
[----:B------:R-:W-:-:S13]  /*2290*/  ISETP.GT.U32.AND P0, PT, R2, 0x1, PT ;  /* 0x000000010200780c */ /* 0x000fda0003f04070 */
[----:B0-----:R-:W-:Y:S05]  /*22a0*/  @P0 BRA `(.L_x_31) ;  /* 0x0000000000040947 */ /* 0x001fea0003800000 */
[----:B------:R-:W-:Y:S01]  /*22b0*/  BPT.TRAP 0x1 ;  /* 0x000000040000795c */ /* 0x000fe20000300000 */
.L_x_31:
[----:B------:R-:W-:Y:S01]  /*22c0*/  UIADD3 UR18, UR18, 0x1, URZ ;  /* 0x0000000112127890 */ /* 0x000fe2000fffe03f */
[C---:B------:R-:W-:Y:S01]  /*22d0*/  ISETP.GT.AND P1, PT, R8.reuse, 0x1, PT ;  /* 0x000000010800780c */ /* 0x040fe20003f24270 */
[----:B------:R-:W-:Y:S02]  /*22e0*/  VIADD R9, R9, 0x1 ;  /* 0x0000000109097836 */ /* 0x000fe40000000000 */
[----:B------:R-:W-:Y:S01]  /*22f0*/  UISETP.NE.AND UP0, UPT, UR18, 0x12, UPT ;  /* 0x000000121200788c */ /* 0x000fe2000bf05270 */
[----:B------:R-:W-:Y:S02]  /*2300*/  VIADD R8, R8, 0xffffffff ;  /* 0xffffffff08087836 */ /* 0x000fe40000000000 */
[C---:B------:R-:W-:Y:S01]  /*2310*/  ISETP.NE.AND P0, PT, R9.reuse, 0x12, PT ;  /* 0x000000120900780c */ /* 0x040fe20003f05270 */
[----:B------:R-:W-:Y:S02]  /*2320*/  USEL UR8, URZ, 0x1, UP0 ;  /* 0x000000013f087887 */ /* 0x000fe40008000000 */
[----:B------:R-:W-:Y:S01]  /*2330*/  USEL UR18, UR18, URZ, UP0 ;  /* 0x0000003f12127287 */ /* 0x000fe20008000000 */
[----:B------:R-:W-:-:S03]  /*2340*/  SEL R9, R9, RZ, P0 ;  /* 0x000000ff09097207 */ /* 0x000fc60000000000 */
[----:B------:R-:W-:Y:S01]  /*2350*/  LOP3.LUT R14, R14, UR8, RZ, 0x3c, !PT ;  /* 0x000000080e0e7c12 */ /* 0x000fe2000f8e3cff */
[----:B------:R-:W-:Y:S01]  /*2360*/  UMOV UR8, 0x1 ;  /* 0x0000000100087882 */ /* 0x000fe20000000000 */
[----:B------:R-:W-:Y:S06]  /*2370*/  @P1 BRA `(.L_x_32) ;  /* 0xfffffff800841947 */ /* 0x000fec000383ffff */
.L_x_24:
[----:B------:R-:W-:Y:S01]  /*2380*/  UISETP.NE.AND UP0, UPT, UR6, URZ, UPT ;  /* 0x0000003f0600728c */ /* 0x000fe2000bf05270 */
[----:B01----:R-:W0:Y:S03]  /*2390*/  LDC R8, c[0x0][0x28c] ;  /* 0x0000a300ff087b82 */ /* 0x003e260000000800 */
[----:B------:R-:W-:-:S06]  /*23a0*/  USEL UR6, URZ, 0x1, !UP0 ;  /* 0x000000013f067887 */ /* 0x000fcc000c000000 */
[----:B------:R-:W-:Y:S02]  /*23b0*/  ISETP.NE.AND P0, PT, RZ, UR6, PT ;  /* 0x00000006ff007c0c */ /* 0x000fe4000bf05270 */
[----:B0-----:R-:W-:-:S11]  /*23c0*/  ISETP.GE.AND P1, PT, R8, 0x1, PT ;  /* 0x000000010800780c */ /* 0x001fd60003f26270 */
[----:B------:R-:W-:Y:S05]  /*23d0*/  @!P0 BRA `(.L_x_33) ;  /* 0x0000000000848947 */ /* 0x000fea0003800000 */
[----:B------:R-:W-:Y:S02]  /*23e0*/  WARPGROUP.DEPBAR.LE gsb0, 0x0 ;  /* 0x00008000000079c5 */ /* 0x000fe40000010000 */
[----:B------:R-:W-:Y:S01]  /*23f0*/  FADD R79, R24, R79 ;  /* 0x0000004f184f7221 */ /* 0x000fe20000000000 */
        /* <DEDUP_REMOVED lines=30> */
[----:B------:R-:W-:-:S07]  /*25e0*/  FADD R16, R16, R55 ;  /* 0x0000003710107221 */ /* 0x000fce0000000000 */
.L_x_33:
[----:B------:R-:W-:Y:S02]  /*25f0*/  WARPGROUP.DEPBAR.LE gsb0, 0x0 ;  /* 0x00008000000079c5 */ /* 0x000fe40000010000 */
[----:B------:R-:W-:Y:S05]  /*2600*/  @!P1 BRA `(.L_x_34) ;  /* 0x0000000000549947 */ /* 0x000fea0003800000 */
[----:B------:R-:W-:-:S13]  /*2610*/  ISETP.NE.AND P0, PT, R81, 0x3, PT ;  /* 0x000000035100780c */ /* 0x000fda0003f05270 */
[----:B------:R-:W-:Y:S05]  /*2620*/  @!P0 BRA `(.L_x_35) ;  /* 0x0000000000048947 */ /* 0x000fea0003800000 */
[----:B------:R-:W-:Y:S01]  /*2630*/  BPT.TRAP 0x1 ;  /* 0x000000040000795c */ /* 0x000fe20000300000 */
.L_x_35:
[----:B------:R-:W-:Y:S01]  /*2640*/  ISETP.NE.AND P0, PT, R6, RZ, PT ;  /* 0x000000ff0600720c */ /* 0x000fe20003f05270 */
[----:B------:R-:W-:Y:S01]  /*2650*/  BSSY B0, `(.L_x_36) ;  /* 0x000000e000007945 */ /* 0x000fe20003800000 */
[----:B------:R-:W-:-:S11]  /*2660*/  ISETP.GT.U32.AND P1, PT, R2, 0x1, PT ;  /* 0x000000010200780c */ /* 0x000fd60003f24070 */
[----:B------:R-:W-:Y:S05]  /*2670*/  @!P0 BRA `(.L_x_37) ;  /* 0x00000000002c8947 */ /* 0x000fea0003800000 */
[----:B------:R-:W-:-:S04]  /*2680*/  UISETP.LT.AND UP0, UPT, UR9, 0x1, UPT ;  /* 0x000000010900788c */ /* 0x000fc8000bf01270 */
[----:B------:R-:W-:-:S04]  /*2690*/  USEL UR8, UR9, 0x1, UP0 ;  /* 0x0000000109087887 */ /* 0x000fc80008000000 */
[----:B------:R-:W-:-:S04]  /*26a0*/  UIADD3 UR8, UR5, UR9, -UR8 ;  /* 0x0000000905087290 */ /* 0x000fc8000fffe808 */
[----:B------:R-:W-:-:S04]  /*26b0*/  UIMAD.WIDE.U32 UR6, UR8, 0x38e38e39, URZ ;  /* 0x38e38e39080678a5 */ /* 0x000fc8000f8e003f */
[----:B------:R-:W-:-:S04]  /*26c0*/  USHF.R.U32.HI UR6, URZ, 0x2, UR7 ;  /* 0x000000023f067899 */ /* 0x000fc80008011607 */
[----:B------:R-:W-:-:S04]  /*26d0*/  UIMAD UR8, UR6, -0x12, UR8 ;  /* 0xffffffee060878a4 */ /* 0x000fc8000f8e0208 */
[----:B------:R-:W-:-:S04]  /*26e0*/  ULEA UR8, UR8, UR10, 0x3 ;  /* 0x0000000a08087291 */ /* 0x000fc8000f8e183f */
[----:B------:R-:W-:-:S06]  /*26f0*/  UIADD3 UR8, UR8, 0x90, URZ ;  /* 0x0000009008087890 */ /* 0x000fcc000fffe03f */
[----:B------:R-:W-:-:S05]  /*2700*/  IMAD.U32 R8, RZ, RZ, UR8 ;  /* 0x00000008ff087e24 */ /* 0x000fca000f8e00ff */
[----:B------:R-:W-:-:S04]  /*2710*/  PRMT R8, R3, 0x654, R8 ;  /* 0x0000065403087816 */ /* 0x000fc80000000008 */
[----:B------:R0:W-:Y:S03]  /*2720*/  SYNCS.ARRIVE.TRANS64.RED.A1T0 RZ, [R8+URZ], RZ ;  /* 0x000000ff08ff79a7 */ /* 0x0001e6000810043f */
.L_x_37:
[----:B------:R-:W-:Y:S05]  /*2730*/  BSYNC B0 ;  /* 0x0000000000007941 */ /* 0x000fea0003800000 */
.L_x_36:
[----:B------:R-:W-:Y:S05]  /*2740*/  @P1 BRA `(.L_x_34) ;  /* 0x0000000000041947 */ /* 0x000fea0003800000 */
[----:B------:R-:W-:Y:S01]  /*2750*/  BPT.TRAP 0x1 ;  /* 0x000000040000795c */ /* 0x000fe20000300000 */
.L_x_34:
[----:B------:R-:W1:Y:S01]  /*2760*/  LDC R24, c[0x0][0x288] ;  /* 0x0000a200ff187b82 */ /* 0x000e620000000800 */
[C---:B------:R-:W-:Y:S01]  /*2770*/  LOP3.LUT R14, R0.reuse, 0x3, RZ, 0xc0, !PT ;  /* 0x00000003000e7812 */ /* 0x040fe200078ec0ff */
[----:B------:R-:W-:Y:S01]  /*2780*/  IMAD.SHL.U32 R25, R15, 0x40, RZ ;  /* 0x000000400f197824 */ /* 0x000fe200078e00ff */
[--C-:B0-----:R-:W-:Y:S01]  /*2790*/  SHF.R.U32.HI R8, RZ, 0x2, R0.reuse ;  /* 0x00000002ff087819 */ /* 0x101fe20000011600 */
[----:B------:R-:W-:Y:S01]  /*27a0*/  UIADD3 UR5, UR9, UR5, URZ ;  /* 0x0000000509057290 */ /* 0x000fe2000fffe03f */
[----:B------:R-:W-:Y:S01]  /*27b0*/  LOP3.LUT R10, R0, 0x60, RZ, 0xc0, !PT ;  /* 0x00000060000a7812 */ /* 0x000fe200078ec0ff */
[----:B------:R-:W-:Y:S01]  /*27c0*/  ULDC UR12, c[0x0][0x284] ;  /* 0x0000a100000c7ab9 */ /* 0x000fe20000000800 */
[----:B------:R-:W-:Y:S01]  /*27d0*/  SHF.R.U32.HI R11, RZ, 0x7, R0 ;  /* 0x00000007ff0b7819 */ /* 0x000fe20000011600 */
[----:B------:R-:W-:Y:S01]  /*27e0*/  UISETP.GT.U32.AND UP0, UPT, UR5, 0x11, UPT ;  /* 0x000000110500788c */ /* 0x000fe2000bf04070 */
[----:B------:R-:W-:Y:S01]  /*27f0*/  LOP3.LUT R9, R8, 0x7, RZ, 0xc0, !PT ;  /* 0x0000000708097812 */ /* 0x000fe200078ec0ff */
[----:B------:R-:W-:Y:S01]  /*2800*/  UISETP.GE.U32.AND UP1, UPT, UR9, 0x12, UPT ;  /* 0x000000120900788c */ /* 0x000fe2000bf26070 */
[----:B------:R-:W-:Y:S01]  /*2810*/  SHF.R.U32.HI R10, RZ, 0x1, R10 ;  /* 0x00000001ff0a7819 */ /* 0x000fe2000001160a */
[----:B------:R-:W-:Y:S01]  /*2820*/  UISETP.LT.U32.AND UP0, UPT, UR9, 0x12, UP0 ;  /* 0x000000120900788c */ /* 0x000fe20008701070 */
[----:B------:R-:W-:Y:S01]  /*2830*/  LOP3.LUT R8, R11, 0x1, RZ, 0xc0, !PT ;  /* 0x000000010b087812 */ /* 0x000fe200078ec0ff */
[----:B------:R-:W-:Y:S01]  /*2840*/  ULDC.64 UR10, c[0x0][0x5d0] ;  /* 0x00017400000a7ab9 */ /* 0x000fe20000000a00 */
[----:B------:R-:W-:Y:S01]  /*2850*/  IADD3 R27, RZ, -R10, -R9 ;  /* 0x8000000aff1b7210 */ /* 0x000fe20007ffe809 */
[----:B------:R-:W-:Y:S01]  /*2860*/  UIMAD.WIDE.U32 UR6, UR5, 0x38e38e39, URZ ;  /* 0x38e38e39050678a5 */ /* 0x000fe2000f8e003f */
[----:B------:R-:W-:Y:S01]  /*2870*/  SHF.R.S32.HI R32, RZ, 0x1f, R73 ;  /* 0x0000001fff207819 */ /* 0x000fe20000011449 */
[----:B------:R-:W-:Y:S01]  /*2880*/  USEL UR8, URZ, 0x1, !UP0 ;  /* 0x000000013f087887 */ /* 0x000fe2000c000000 */
[C---:B------:R-:W-:Y:S01]  /*2890*/  IMAD.SHL.U32 R26, R8.reuse, 0x40, RZ ;  /* 0x00000040081a7824 */ /* 0x040fe200078e00ff */
[----:B------:R-:W-:Y:S01]  /*28a0*/  USHF.R.U32.HI UR6, URZ, 0x2, UR7 ;  /* 0x000000023f067899 */ /* 0x000fe20008011607 */
[----:B------:R-:W-:Y:S01]  /*28b0*/  IMAD R27, R8, -0x40, R27 ;  /* 0xffffffc0081b7824 */ /* 0x000fe200078e021b */
[----:B------:R-:W-:Y:S01]  /*28c0*/  ULOP3.LUT UR4, UR4, UR8, URZ, 0x3c, !UPT ;  /* 0x0000000804047292 */ /* 0x000fe2000f8e3c3f */
[----:B------:R-:W-:Y:S01]  /*28d0*/  IMAD R8, R32, UR10, RZ ;  /* 0x0000000a20087c24 */ /* 0x000fe2000f8e02ff */
[----:B-1----:R-:W-:Y:S01]  /*28e0*/  ISETP.GE.AND P0, PT, R25, R24, PT ;  /* 0x000000181900720c */ /* 0x002fe20003f06270 */
[----:B------:R-:W-:Y:S01]  /*28f0*/  IMAD R28, R14, -0x2, R24 ;  /* 0xfffffffe0e1c7824 */ /* 0x000fe200078e0218 */
[----:B------:R-:W-:Y:S01]  /*2900*/  LOP3.LUT R11, R26, 0x40, R9, 0xe2, !PT ;  /* 0x000000401a0b7812 */ /* 0x000fe200078ee209 */
[C---:B------:R-:W-:Y:S01]  /*2910*/  IMAD.SHL.U32 R24, R71.reuse, 0x80, RZ ;  /* 0x0000008047187824 */ /* 0x040fe200078e00ff */
[----:B------:R-:W-:Y:S01]  /*2920*/  UIMAD UR5, UR6, -0x12, UR5 ;  /* 0xffffffee060578a4 */ /* 0x000fe2000f8e0205 */
[----:B------:R-:W-:Y:S01]  /*2930*/  IMAD.SHL.U32 R14, R0, 0x2, RZ ;  /* 0x00000002000e7824 */ /* 0x000fe200078e00ff */
[----:B------:R-:W-:Y:S01]  /*2940*/  @UP1 ULOP3.LUT UR4, UR4, 0x1, UR6, 0x78, !UPT ;  /* 0x0000000104041892 */ /* 0x000fe2000f8e7806 */
[----:B------:R-:W-:Y:S01]  /*2950*/  IMAD.WIDE R30, R71, 0x80, RZ ;  /* 0x00000080471e7825 */ /* 0x000fe200078e02ff */
[----:B------:R-:W-:-:S02]  /*2960*/  ISETP.GE.OR P0, PT, R24, UR12, P0 ;  /* 0x0000000c18007c0c */ /* 0x000fc40008706670 */
[----:B------:R-:W-:Y:S01]  /*2970*/  LOP3.LUT R14, R25, 0x6, R14, 0xf8, !PT ;  /* 0x00000006190e7812 */ /* 0x000fe200078ef80e */
[C---:B------:R-:W-:Y:S01]  /*2980*/  IMAD R29, R73.reuse, UR11, R8 ;  /* 0x0000000b491d7c24 */ /* 0x040fe2000f8e0208 */
[----:B------:R-:W-:Y:S01]  /*2990*/  IADD3 R27, -R24, UR12, R27 ;  /* 0x0000000c181b7c10 */ /* 0x000fe2000fffe11b */
[----:B------:R-:W-:Y:S01]  /*29a0*/  IMAD.IADD R28, R28, 0x1, -R25 ;  /* 0x000000011c1c7824 */ /* 0x000fe200078e0a19 */
[----:B------:R-:W-:Y:S01]  /*29b0*/  SHF.R.S32.HI R15, RZ, 0x1f, R14 ;  /* 0x0000001fff0f7819 */ /* 0x000fe2000001140e */
[----:B------:R-:W-:Y:S01]  /*29c0*/  IMAD.MOV.U32 R26, RZ, RZ, -0x1 ;  /* 0xffffffffff1a7424 */ /* 0x000fe200078e00ff */
[----:B------:R-:W-:Y:S01]  /*29d0*/  LOP3.LUT R33, R30, R11, R10, 0xfe, !PT ;  /* 0x0000000b1e217212 */ /* 0x000fe200078efe0a */
[----:B------:R-:W-:-:S04]  /*29e0*/  IMAD.WIDE.U32 R8, R73, UR10, R14 ;  /* 0x0000000a49087c25 */ /* 0x000fc8000f8e000e */
[----:B------:R-:W-:Y:S01]  /*29f0*/  IMAD.IADD R9, R9, 0x1, R29 ;  /* 0x0000000109097824 */ /* 0x000fe200078e021d */
[----:B------:R-:W-:Y:S06]  /*2a00*/  @P0 BRA `(.L_x_38) ;  /* 0x0000002400940947 */ /* 0x000fec0003800000 */
[----:B------:R-:W0:Y:S01]  /*2a10*/  LDC.64 R24, c[0x0][0x5c8] ;  /* 0x00017200ff187b82 */ /* 0x000e220000000a00 */
[----:B------:R-:W-:Y:S01]  /*2a20*/  ULDC.64 UR6, c[0x0][0x5c0] ;  /* 0x0001700000067ab9 */ /* 0x000fe20000000a00 */
[----:B------:R-:W-:Y:S01]  /*2a30*/  BSSY B0, `(.L_x_38) ;  /* 0x0000262000007945 */ /* 0x000fe20003800000 */
[-C--:B0-----:R-:W-:Y:S02]  /*2a40*/  IMAD R10, R31, R24.reuse, RZ ;  /* 0x000000181f0a7224 */ /* 0x081fe400078e02ff */
[----:B------:R-:W-:-:S04]  /*2a50*/  IMAD.WIDE.U32 R8, R33, R24, R8 ;  /* 0x0000001821087225 */ /* 0x000fc800078e0008 */
[----:B------:R-:W-:Y:S01]  /*2a60*/  IMAD R11, R33, R25, R10 ;  /* 0x00000019210b7224 */ /* 0x000fe200078e020a */
[----:B------:R-:W-:Y:S02]  /*2a70*/  LEA R10, P0, R24, R8, 0x3 ;  /* 0x00000008180a7211 */ /* 0x000fe400078018ff */
[----:B------:R-:W-:Y:S01]  /*2a80*/  IADD3 R8, P1, R8, UR6, RZ ;  /* 0x0000000608087c10 */ /* 0x000fe2000ff3e0ff */
[----:B------:R-:W-:Y:S01]  /*2a90*/  IMAD.IADD R9, R9, 0x1, R11 ;  /* 0x0000000109097824 */ /* 0x000fe200078e020b */
[----:B------:R-:W-:-:S04]  /*2aa0*/  IADD3 R10, P2, R10, UR6, RZ ;  /* 0x000000060a0a7c10 */ /* 0x000fc8000ff5e0ff */
[----:B------:R-:W-:Y:S02]  /*2ab0*/  LEA.HI.X R11, R24, R9, R25, 0x3, P0 ;  /* 0x00000009180b7211 */ /* 0x000fe400000f1c19 */
[----:B----45:R-:W-:Y:S02]  /*2ac0*/  FSETP.NEU.AND P0, PT, R12, RZ, PT ;  /* 0x000000ff0c00720b */ /* 0x030fe40003f0d000 */
[----:B------:R-:W-:Y:S02]  /*2ad0*/  IADD3.X R9, R9, UR7, RZ, P1, !PT ;  /* 0x0000000709097c10 */ /* 0x000fe40008ffe4ff */
[----:B------:R-:W-:-:S09]  /*2ae0*/  IADD3.X R11, R11, UR7, RZ, P2, !PT ;  /* 0x000000070b0b7c10 */ /* 0x000fd200097fe4ff */
[----:B------:R-:W-:Y:S05]  /*2af0*/  @!P0 BRA `(.L_x_39) ;  /* 0x0000001c00148947 */ /* 0x000fea0003800000 */
[----:B------:R-:W-:Y:S01]  /*2b00*/  ULDC.64 UR6, c[0x0][0x5b8] ;  /* 0x00016e0000067ab9 */ /* 0x000fe20000000a00 */
[----:B------:R-:W-:Y:S01]  /*2b10*/  ISETP.GE.AND P0, PT, R28, 0x1, PT ;  /* 0x000000011c00780c */ /* 0x000fe20003f06270 */
[----:B------:R-:W-:Y:S01]  /*2b20*/  IMAD R32, R32, UR6, RZ ;  /* 0x0000000620207c24 */ /* 0x000fe2000f8e02ff */
[----:B------:R-:W-:Y:S01]  /*2b30*/  ULDC.64 UR10, c[0x0][0x5a8] ;  /* 0x00016a00000a7ab9 */ /* 0x000fe20000000a00 */
[----:B------:R-:W-:Y:S01]  /*2b40*/  IMAD.WIDE.U32 R24, R73, UR6, R14 ;  /* 0x0000000649187c25 */ /* 0x000fe2000f8e000e */
[----:B------:R-:W-:Y:S01]  /*2b50*/  ISETP.LT.OR P3, PT, R27, 0x1, !P0 ;  /* 0x000000011b00780c */ /* 0x000fe20004761670 */
[----:B------:R-:W-:Y:S02]  /*2b60*/  BSSY B1, `(.L_x_40) ;  /* 0x000000c000017945 */ /* 0x000fe40003800000 */
[----:B------:R-:W-:Y:S01]  /*2b70*/  IMAD R73, R73, UR7, R32 ;  /* 0x0000000749497c24 */ /* 0x000fe2000f8e0220 */
[----:B------:R-:W-:Y:S02]  /*2b80*/  ULDC.64 UR6, c[0x0][0x5b0] ;  /* 0x00016c0000067ab9 */ /* 0x000fe40000000a00 */
[----:B------:R-:W-:-:S02]  /*2b90*/  IMAD R29, R31, UR6, RZ ;  /* 0x000000061f1d7c24 */ /* 0x000fc4000f8e02ff */
[----:B------:R-:W-:Y:S02]  /*2ba0*/  IMAD.IADD R25, R25, 0x1, R73 ;  /* 0x0000000119197824 */ /* 0x000fe400078e0249 */
[C---:B------:R-:W-:Y:S02]  /*2bb0*/  IMAD R29, R33.reuse, UR7, R29 ;  /* 0x00000007211d7c24 */ /* 0x040fe4000f8e021d */
[----:B------:R-:W-:-:S03]  /*2bc0*/  IMAD.WIDE.U32 R14, R33, UR6, R24 ;  /* 0x00000006210e7c25 */ /* 0x000fc6000f8e0018 */
[----:B------:R-:W-:-:S04]  /*2bd0*/  IADD3 R14, P1, R14, UR10, RZ ;  /* 0x0000000a0e0e7c10 */ /* 0x000fc8000ff3e0ff */
[--C-:B------:R-:W-:Y:S02]  /*2be0*/  IADD3.X R15, R15, UR11, R29.reuse, P1, !PT ;  /* 0x0000000b0f0f7c10 */ /* 0x100fe40008ffe41d */
[----:B------:R-:W-:Y:S01]  /*2bf0*/  PRMT R29, RZ, 0x7610, R29 ;  /* 0x00007610ff1d7816 */ /* 0x000fe2000000001d */
[----:B------:R-:W-:Y:S06]  /*2c00*/  @P3 BRA `(.L_x_41) ;  /* 0x0000000000043947 */ /* 0x000fec0003800000 */
[----:B------:R0:W5:Y:S02]  /*2c10*/  LDG.E.U8 R29, desc[UR16][R14.64] ;  /* 0x000000100e1d7981 */ /* 0x000164000c1e1100 */
.L_x_41:
[----:B------:R-:W-:Y:S05]  /*2c20*/  BSYNC B1 ;  /* 0x0000000000017941 */ /* 0x000fea0003800000 */
.L_x_40:
[----:B-----5:R-:W-:Y:S01]  /*2c30*/  LOP3.LUT R29, R29, 0xff, RZ, 0xc0, !PT ;  /* 0x000000ff1d1d7812 */ /* 0x020fe200078ec0ff */
[----:B------:R-:W-:Y:S01]  /*2c40*/  BSSY B1, `(.L_x_42) ;  /* 0x000000c000017945 */ /* 0x000fe20003800000 */
[----:B------:R-:W-:Y:S02]  /*2c50*/  ISETP.GE.AND P1, PT, R28, 0x2, PT ;  /* 0x000000021c00780c */ /* 0x000fe40003f26270 */
[----:B------:R-:W-:Y:S02]  /*2c60*/  F2FP.F16.E5M2.UNPACK_B R29, R29 ;  /* 0x0000001dff1d723e */ /* 0x000fe400020004ff */
[----:B------:R-:W-:-:S03]  /*2c70*/  ISETP.LT.OR P2, PT, R27, 0x1, !P1 ;  /* 0x000000011b00780c */ /* 0x000fc60004f41670 */
[----:B------:R-:W-:-:S05]  /*2c80*/  HADD2.F32 R29, -RZ, R29.H0_H0 ;  /* 0x2000001dff1d7230 */ /* 0x000fca0000004100 */
[----:B------:R-:W-:Y:S01]  /*2c90*/  FMUL R32, R29, R12 ;  /* 0x0000000c1d207220 */ /* 0x000fe20000400000 */
[----:B------:R-:W-:-:S03]  /*2ca0*/  PRMT R29, RZ, 0x7610, R29 ;  /* 0x00007610ff1d7816 */ /* 0x000fc6000000001d */
[----:B--2---:R-:W-:-:S05]  /*2cb0*/  FFMA R32, R79, R7, R32 ;  /* 0x000000074f207223 */ /* 0x004fca0000000020 */
[----:B------:R-:W-:-:S05]  /*2cc0*/  F2FP.SATFINITE.E5M2.F32.PACK_AB_MERGE_C R35, RZ, R32, RZ ;  /* 0x00000020ff23723e */ /* 0x000fca00048060ff */
[----:B------:R1:W-:Y:S01]  /*2cd0*/  @!P3 STG.E.U8 desc[UR16][R8.64], R35 ;  /* 0x000000230800b986 */ /* 0x0003e2000c101110 */
[----:B------:R-:W-:Y:S05]  /*2ce0*/  @P2 BRA `(.L_x_43) ;  /* 0x0000000000042947 */ /* 0x000fea0003800000 */
[----:B------:R2:W5:Y:S02]  /*2cf0*/  LDG.E.U8 R29, desc[UR16][R14.64+0x1] ;  /* 0x000001100e1d7981 */ /* 0x000564000c1e1100 */
.L_x_43:
[----:B------:R-:W-:Y:S05]  /*2d00*/  BSYNC B1 ;  /* 0x0000000000017941 */ /* 0x000fea0003800000 */
.L_x_42:
[----:B-----5:R-:W-:Y:S01]  /*2d10*/  LOP3.LUT R29, R29, 0xff, RZ, 0xc0, !PT ;  /* 0x000000ff1d1d7812 */ /* 0x020fe200078ec0ff */
[----:B------:R-:W-:Y:S01]  /*2d20*/  BSSY B1, `(.L_x_44) ;  /* 0x0000012000017945 */ /* 0x000fe20003800000 */
[----:B------:R-:W-:Y:S02]  /*2d30*/  IADD3 R33, P3, R33, 0x8, RZ ;  /* 0x0000000821217810 */ /* 0x000fe40007f7e0ff */
[----:B------:R-:W-:Y:S02]  /*2d40*/  F2FP.F16.E5M2.UNPACK_B R29, R29 ;  /* 0x0000001dff1d723e */ /* 0x000fe400020004ff */
[----:B------:R-:W-:Y:S01]  /*2d50*/  ISETP.LT.OR P0, PT, R27, 0x9, !P0 ;  /* 0x000000091b00780c */ /* 0x000fe20004701670 */
[----:B------:R-:W-:Y:S02]  /*2d60*/  IMAD.X R30, RZ, RZ, R31, P3 ;  /* 0x000000ffff1e7224 */ /* 0x000fe400018e061f */
[----:B------:R-:W-:Y:S02]  /*2d70*/  HADD2.F32 R29, -RZ, R29.H0_H0 ;  /* 0x2000001dff1d7230 */ /* 0x000fe40000004100 */
[----:B------:R-:W-:-:S02]  /*2d80*/  IMAD R30, R30, UR6, RZ ;  /* 0x000000061e1e7c24 */ /* 0x000fc4000f8e02ff */
[----:B------:R-:W-:-:S04]  /*2d90*/  IMAD.WIDE.U32 R24, R33, UR6, R24 ;  /* 0x0000000621187c25 */ /* 0x000fc8000f8e0018 */
[----:B------:R-:W-:Y:S01]  /*2da0*/  FMUL R29, R29, R12 ;  /* 0x0000000c1d1d7220 */ /* 0x000fe20000400000 */
[----:B------:R-:W-:-:S03]  /*2db0*/  IMAD R33, R33, UR7, R30 ;  /* 0x0000000721217c24 */ /* 0x000fc6000f8e021e */
[----:B------:R-:W-:Y:S01]  /*2dc0*/  FFMA R29, R80, R7, R29 ;  /* 0x00000007501d7223 */ /* 0x000fe2000000001d */
[----:B------:R-:W-:-:S04]  /*2dd0*/  IADD3 R24, P3, R24, UR10, RZ ;  /* 0x0000000a18187c10 */ /* 0x000fc8000ff7e0ff */
[----:B------:R-:W-:Y:S02]  /*2de0*/  F2FP.SATFINITE.E5M2.F32.PACK_AB_MERGE_C R31, RZ, R29, RZ ;  /* 0x0000001dff1f723e */ /* 0x000fe400048060ff */
[----:B------:R-:W-:Y:S02]  /*2df0*/  IADD3.X R25, R25, UR11, R33, P3, !PT ;  /* 0x0000000b19197c10 */ /* 0x000fe40009ffe421 */
[----:B------:R-:W-:Y:S01]  /*2e00*/  PRMT R29, RZ, 0x7610, R29 ;  /* 0x00007610ff1d7816 */ /* 0x000fe2000000001d */
[----:B------:R3:W-:Y:S01]  /*2e10*/  @!P2 STG.E.U8 desc[UR16][R8.64+0x1], R31 ;  /* 0x0000011f0800a986 */ /* 0x0007e2000c101110 */
[----:B------:R-:W-:Y:S05]  /*2e20*/  @P0 BRA `(.L_x_45) ;  /* 0x0000000000040947 */ /* 0x000fea0003800000 */
[----:B------:R4:W5:Y:S02]  /*2e30*/  LDG.E.U8 R29, desc[UR16][R24.64] ;  /* 0x00000010181d7981 */ /* 0x000964000c1e1100 */
.L_x_45:
[----:B------:R-:W-:Y:S05]  /*2e40*/  BSYNC B1 ;  /* 0x0000000000017941 */ /* 0x000fea0003800000 */
.L_x_44:
[----:B-----5:R-:W-:Y:S01]  /*2e50*/  LOP3.LUT R29, R29, 0xff, RZ, 0xc0, !PT ;  /* 0x000000ff1d1d7812 */ /* 0x020fe200078ec0ff */
[----:B------:R-:W-:Y:S01]  /*2e60*/  BSSY B1, `(.L_x_46) ;  /* 0x000000b000017945 */ /* 0x000fe20003800000 */
[----:B------:R-:W-:Y:S02]  /*2e70*/  ISETP.LT.OR P1, PT, R27, 0x9, !P1 ;  /* 0x000000091b00780c */ /* 0x000fe40004f21670 */
[----:B------:R-:W-:-:S05]  /*2e80*/  F2FP.F16.E5M2.UNPACK_B R29, R29 ;  /* 0x0000001dff1d723e */ /* 0x000fca00020004ff */
[----:B------:R-:W-:-:S05]  /*2e90*/  HADD2.F32 R29, -RZ, R29.H0_H0 ;  /* 0x2000001dff1d7230 */ /* 0x000fca0000004100 */
[----:B------:R-:W-:Y:S01]  /*2ea0*/  FMUL R30, R29, R12 ;  /* 0x0000000c1d1e7220 */ /* 0x000fe20000400000 */
[----:B------:R-:W-:-:S03]  /*2eb0*/  PRMT R29, RZ, 0x7610, R29 ;  /* 0x00007610ff1d7816 */ /* 0x000fc6000000001d */
[----:B------:R-:W-:-:S05]  /*2ec0*/  FFMA R30, R77, R7, R30 ;  /* 0x000000074d1e7223 */ /* 0x000fca000000001e */
[----:B---3--:R-:W-:-:S05]  /*2ed0*/  F2FP.SATFINITE.E5M2.F32.PACK_AB_MERGE_C R31, RZ, R30, RZ ;  /* 0x0000001eff1f723e */ /* 0x008fca00048060ff */
[----:B------:R3:W-:Y:S01]  /*2ee0*/  @!P0 STG.E.U8 desc[UR16][R10.64], R31 ;  /* 0x0000001f0a008986 */ /* 0x0007e2000c101110 */
[----:B------:R-:W-:Y:S05]  /*2ef0*/  @P1 BRA `(.L_x_47) ;  /* 0x0000000000041947 */ /* 0x000fea0003800000 */
[----:B------:R0:W5:Y:S02]  /*2f00*/  LDG.E.U8 R29, desc[UR16][R24.64+0x1] ;  /* 0x00000110181d7981 */ /* 0x000164000c1e1100 */
.L_x_47:
[----:B------:R-:W-:Y:S05]  /*2f10*/  BSYNC B1 ;  /* 0x0000000000017941 */ /* 0x000fea0003800000 */
.L_x_46:
[----:B-----5:R-:W-:Y:S01]  /*2f20*/  LOP3.LUT R29, R29, 0xff, RZ, 0xc0, !PT ;  /* 0x000000ff1d1d7812 */ /* 0x020fe200078ec0ff */
[----:B------:R-:W-:Y:S01]  /*2f30*/  BSSY B1, `(.L_x_48) ;  /* 0x000000c000017945 */ /* 0x000fe20003800000 */
[----:B------:R-:W-:Y:S02]  /*2f40*/  ISETP.GE.AND P0, PT, R28, 0x9, PT ;  /* 0x000000091c00780c */ /* 0x000fe40003f06270 */
[----:B------:R-:W-:Y:S02]  /*2f50*/  F2FP.F16.E5M2.UNPACK_B R29, R29 ;  /* 0x0000001dff1d723e */ /* 0x000fe400020004ff */
[----:B------:R-:W-:-:S03]  /*2f60*/  ISETP.LT.OR P2, PT, R27, 0x1, !P0 ;  /* 0x000000011b00780c */ /* 0x000fc60004741670 */
[----:B------:R-:W-:-:S05]  /*2f70*/  HADD2.F32 R29, -RZ, R29.H0_H0 ;  /* 0x2000001dff1d7230 */ /* 0x000fca0000004100 */
[----:B------:R-:W-:-:S04]  /*2f80*/  FMUL R29, R29, R12 ;  /* 0x0000000c1d1d7220 */ /* 0x000fc80000400000 */
[----:B------:R-:W-:-:S05]  /*2f90*/  FFMA R29, R78, R7, R29 ;  /* 0x000000074e1d7223 */ /* 0x000fca000000001d */
[----:B---3--:R-:W-:Y:S02]  /*2fa0*/  F2FP.SATFINITE.E5M2.F32.PACK_AB_MERGE_C R31, RZ, R29, RZ ;  /* 0x0000001dff1f723e */ /* 0x008fe400048060ff */
[----:B------:R-:W-:-:S03]  /*2fb0*/  PRMT R29, RZ, 0x7610, R29 ;  /* 0x00007610ff1d7816 */ /* 0x000fc6000000001d */
[----:B------:R3:W-:Y:S01]  /*2fc0*/  @!P1 STG.E.U8 desc[UR16][R10.64+0x1], R31 ;  /* 0x0000011f0a009986 */ /* 0x0007e2000c101110 */
[----:B------:R-:W-:Y:S05]  /*2fd0*/  @P2 BRA `(.L_x_49) ;  /* 0x0000000000042947 */ /* 0x000fea0003800000 */
[----:B------:R0:W5:Y:S02]  /*2fe0*/  LDG.E.U8 R29, desc[UR16][R14.64+0x8] ;  /* 0x000008100e1d7981 */ /* 0x000164000c1e1100 */
.L_x_49:
[----:B------:R-:W-:Y:S05]  /*2ff0*/  BSYNC B1 ;  /* 0x0000000000017941 */ /* 0x000fea0003800000 */
.L_x_48:
        /* <DEDUP_REMOVED lines=13> */
.L_x_51:
[----:B------:R-:W-:Y:S05]  /*30d0*/  BSYNC B1 ;  /* 0x0000000000017941 */ /* 0x000fea0003800000 */
.L_x_50:
[----:B-----5:R-:W-:Y:S01]  /*30e0*/  LOP3.LUT R29, R29, 0xff, RZ, 0xc0, !PT ;  /* 0x000000ff1d1d7812 */ /* 0x020fe200078ec0ff */
[----:B------:R-:W-:Y:S01]  /*30f0*/  BSSY B1, `(.L_x_52) ;  /* 0x000000b000017945 */ /* 0x000fe20003800000 */
[----:B------:R-:W-:Y:S02]  /*3100*/  ISETP.LT.OR P0, PT, R27, 0x9, !P0 ;  /* 0x000000091b00780c */ /* 0x000fe40004701670 */
[----:B------:R-:W-:-:S05]  /*3110*/  F2FP.F16.E5M2.UNPACK_B R29, R29 ;  /* 0x0000001dff1d723e */ /* 0x000fca00020004ff */
        /* <DEDUP_REMOVED lines=8> */
.L_x_53:
[----:B------:R-:W-:Y:S05]  /*31a0*/  BSYNC B1 ;  /* 0x0000000000017941 */ /* 0x000fea0003800000 */
.L_x_52:
        /* <DEDUP_REMOVED lines=12> */
.L_x_55:
[----:B------:R-:W-:Y:S05]  /*3270*/  BSYNC B1 ;  /* 0x0000000000017941 */ /* 0x000fea0003800000 */
.L_x_54:
        /* <DEDUP_REMOVED lines=13> */
.L_x_57:
[----:B------:R-:W-:Y:S05]  /*3350*/  BSYNC B1 ;  /* 0x0000000000017941 */ /* 0x000fea0003800000 */
.L_x_56:
        /* <DEDUP_REMOVED lines=13> */
.L_x_59:
[----:B------:R-:W-:Y:S05]  /*3430*/  BSYNC B1 ;  /* 0x0000000000017941 */ /* 0x000fea0003800000 */
.L_x_58:
        /* <DEDUP_REMOVED lines=12> */
.L_x_61:
[----:B------:R-:W-:Y:S05]  /*3500*/  BSYNC B1 ;  /* 0x0000000000017941 */ /* 0x000fea0003800000 */
.L_x_60:
        /* <DEDUP_REMOVED lines=12> */
.L_x_63:
[----:B------:R-:W-:Y:S05]  /*35d0*/  BSYNC B1 ;  /* 0x0000000000017941 */ /* 0x000fea0003800000 */
.L_x_62:
        /* <DEDUP_REMOVED lines=13> */
.L_x_65:
[----:B------:R-:W-:Y:S05]  /*36b0*/  BSYNC B1 ;  /* 0x0000000000017941 */ /* 0x000fea0003800000 */
.L_x_64:
        /* <DEDUP_REMOVED lines=13> */
.L_x_67:
[----:B------:R-:W-:Y:S05]  /*3790*/  BSYNC B1 ;  /* 0x0000000000017941 */ /* 0x000fea0003800000 */
.L_x_66:
        /* <DEDUP_REMOVED lines=12> */
.L_x_69:
[----:B------:R-:W-:Y:S05]  /*3860*/  BSYNC B1 ;  /* 0x0000000000017941 */ /* 0x000fea0003800000 */
.L_x_68:
        /* <DEDUP_REMOVED lines=12> */
.L_x_71:
[----:B------:R-:W-:Y:S05]  /*3930*/  BSYNC B1 ;  /* 0x0000000000017941 */ /* 0x000fea0003800000 */
.L_x_70:
        /* <DEDUP_REMOVED lines=13> */
.L_x_73:
[----:B------:R-:W-:Y:S05]  /*3a10*/  BSYNC B1 ;  /* 0x0000000000017941 */ /* 0x000fea0003800000 */
.L_x_72:
        /* <DEDUP_REMOVED lines=13> */
.L_x_75:
[----:B------:R-:W-:Y:S05]  /*3af0*/  BSYNC B1 ;  /* 0x0000000000017941 */ /* 0x000fea0003800000 */
.L_x_74:
        /* <DEDUP_REMOVED lines=12> */
.L_x_77:
[----:B------:R-:W-:Y:S05]  /*3bc0*/  BSYNC B1 ;  /* 0x0000000000017941 */ /* 0x000fea0003800000 */
.L_x_76:
        /* <DEDUP_REMOVED lines=12> */
.L_x_79:
[----:B------:R-:W-:Y:S05]  /*3c90*/  BSYNC B1 ;  /* 0x0000000000017941 */ /* 0x000fea0003800000 */
.L_x_78:
        /* <DEDUP_REMOVED lines=13> */
.L_x_81:
[----:B------:R-:W-:Y:S05]  /*3d70*/  BSYNC B1 ;  /* 0x0000000000017941 */ /* 0x000fea0003800000 */
.L_x_80:
        /* <DEDUP_REMOVED lines=13> */
.L_x_83:
[----:B------:R-:W-:Y:S05]  /*3e50*/  BSYNC B1 ;  /* 0x0000000000017941 */ /* 0x000fea0003800000 */
.L_x_82:
        /* <DEDUP_REMOVED lines=12> */
.L_x_85:
[----:B------:R-:W-:Y:S05]  /*3f20*/  BSYNC B1 ;  /* 0x0000000000017941 */ /* 0x000fea0003800000 */
.L_x_84:
[----:B-----5:R-:W-:Y:S01]  /*3f30*/  LOP3.LUT R29, R29, 0xff, RZ, 0xc0, !PT ;  /* 0x000000ff1d1d7812 */ /* 0x020fe200078ec0ff */
[----:B------:R-:W-:Y:S01]  /*3f40*/  BSSY B1, `(.L_x_86) ;  /* 0x000000b000017945 */ /* 0x000fe20003800000 */
[----:B------:R-:W-:Y:S02]  /*3f50*/  ISETP.LT.OR P1, PT, R27, 0x9, !P1 ;  /* 0x000000091b00780c */ /* 0x000fe40004f21670 */
[----:B------:R-:W-:-:S05]  /*3f60*/  F2FP.F16.E5M2.UNPACK_B R29, R29 ;  /* 0x0000001dff1d723e */ /* 0x000fca00020004ff */
[----:B------:R-:W-:-:S05]  /*3f70*/  HADD2.F32 R29, -RZ, R29.H0_H0 ;  /* 0x2000001dff1d7230 */ /* 0x000fca0000004100 */
[----:B------:R-:W-:-:S04]  /*3f80*/  FMUL R30, R29, R12 ;  /* 0x0000000c1d1e7220 */ /* 0x000fc80000400000 */
[----:B------:R-:W-:Y:S01]  /*3f90*/  FFMA R30, R23, R7, R30 ;  /* 0x00000007171e7223 */ /* 0x000fe2000000001e */
[----:B------:R-:W-:-:S04]  /*3fa0*/  PRMT R23, RZ, 0x7610, R23 ;  /* 0x00007610ff177816 */ /* 0x000fc80000000017 */
[----:B------:R-:W-:-:S05]  /*3fb0*/  F2FP.SATFINITE.E5M2.F32.PACK_AB_MERGE_C R29, RZ, R30, RZ ;  /* 0x0000001eff1d723e */ /* 0x000fca00048060ff */
[----:B------:R0:W-:Y:S01]  /*3fc0*/  @!P0 STG.E.U8 desc[UR16][R10.64+0x28], R29 ;  /* 0x0000281d0a008986 */ /* 0x0001e2000c101110 */
[----:B------:R-:W-:Y:S05]  /*3fd0*/  @P1 BRA `(.L_x_87) ;  /* 0x0000000000041947 */ /* 0x000fea0003800000 */
[----:B------:R0:W5:Y:S02]  /*3fe0*/  LDG.E.U8 R23, desc[UR16][R24.64+0x29] ;  /* 0x0000291018177981 */ /* 0x000164000c1e1100 */
.L_x_87:
[----:B------:R-:W-:Y:S05]  /*3ff0*/  BSYNC B1 ;  /* 0x0000000000017941 */ /* 0x000fea0003800000 */
.L_x_86:
        /* <DEDUP_REMOVED lines=8> */
[----:B0-----:R-:W-:Y:S02]  /*4080*/  F2FP.SATFINITE.E5M2.F32.PACK_AB_MERGE_C R29, RZ, R23, RZ ;  /* 0x00000017ff1d723e */ /* 0x001fe400048060ff */
[----:B------:R-:W-:-:S03]  /*4090*/  PRMT R23, RZ, 0x7610, R23 ;  /* 0x00007610ff177816 */ /* 0x000fc60000000017 */
[----:B------:R0:W-:Y:S01]  /*40a0*/  @!P1 STG.E.U8 desc[UR16][R10.64+0x29], R29 ;  /* 0x0000291d0a009986 */ /* 0x0001e2000c101110 */
[----:B------:R-:W-:Y:S05]  /*40b0*/  @P2 BRA `(.L_x_89) ;  /* 0x0000000000042947 */ /* 0x000fea0003800000 */
[----:B------:R0:W5:Y:S02]  /*40c0*/  LDG.E.U8 R23, desc[UR16][R14.64+0x30] ;  /* 0x000030100e177981 */ /* 0x000164000c1e1100 */
.L_x_89:
[----:B------:R-:W-:Y:S05]  /*40d0*/  BSYNC B1 ;  /* 0x0000000000017941 */ /* 0x000fea0003800000 */
.L_x_88:
[----:B-----5:R-:W-:Y:S01]  /*40e0*/  LOP3.LUT R23, R23, 0xff, RZ, 0xc0, !PT ;  /* 0x000000ff17177812 */ /* 0x020fe200078ec0ff */
[----:B------:R-:W-:Y:S01]  /*40f0*/  BSSY B1, `(.L_x_90) ;  /* 0x000000c000017945 */ /* 0x000fe20003800000 */
[----:B------:R-:W-:Y:S02]  /*4100*/  ISETP.GE.AND P1, PT, R28, 0x32, PT ;  /* 0x000000321c00780c */ /* 0x000fe40003f26270 */
[----:B------:R-:W-:Y:S02]  /*4110*/  F2FP.F16.E5M2.UNPACK_B R23, R23 ;  /* 0x00000017ff17723e */ /* 0x000fe400020004ff */
[----:B------:R-:W-:-:S03]  /*4120*/  ISETP.LT.OR P3, PT, R27, 0x1, !P1 ;  /* 0x000000011b00780c */ /* 0x000fc60004f61670 */
        /* <DEDUP_REMOVED lines=8> */
.L_x_91:
[----:B------:R-:W-:Y:S05]  /*41b0*/  BSYNC B1 ;  /* 0x0000000000017941 */ /* 0x000fea0003800000 */
.L_x_90:
[----:B-----5:R-:W-:Y:S01]  /*41c0*/  LOP3.LUT R21, R21, 0xff, RZ, 0xc0, !PT ;  /* 0x000000ff15157812 */ /* 0x020fe200078ec0ff */
[----:B------:R-:W-:Y:S01]  /*41d0*/  BSSY B1, `(.L_x_92) ;  /* 0x000000b000017945 */ /* 0x000fe20003800000 */
[----:B------:R-:W-:Y:S02]  /*41e0*/  ISETP.LT.OR P0, PT, R27, 0x9, !P0 ;  /* 0x000000091b00780c */ /* 0x000fe40004701670 */
[----:B------:R-:W-:-:S05]  /*41f0*/  F2FP.F16.E5M2.UNPACK_B R21, R21 ;  /* 0x00000015ff15723e */ /* 0x000fca00020004ff */
        /* <DEDUP_REMOVED lines=8> */
.L_x_93:
[----:B------:R-:W-:Y:S05]  /*4280*/  BSYNC B1 ;  /* 0x0000000000017941 */ /* 0x000fea0003800000 */
.L_x_92:
        /* <DEDUP_REMOVED lines=12> */
.L_x_95:
[----:B------:R-:W-:Y:S05]  /*4350*/  BSYNC B1 ;  /* 0x0000000000017941 */ /* 0x000fea0003800000 */
.L_x_94:
        /* <DEDUP_REMOVED lines=13> */
.L_x_97:
[----:B------:R-:W-:Y:S05]  /*4430*/  BSYNC B1 ;  /* 0x0000000000017941 */ /* 0x000fea0003800000 */
.L_x_96:
        /* <DEDUP_REMOVED lines=13> */
.L_x_99:
[----:B------:R-:W-:Y:S05]  /*4510*/  BSYNC B1 ;  /* 0x0000000000017941 */ /* 0x000fea0003800000 */
.L_x_98:
[----:B-----5:R-:W-:Y:S01]  /*4520*/  LOP3.LUT R17, R17, 0xff, RZ, 0xc0, !PT ;  /* 0x000000ff11117812 */ /* 0x020fe200078ec0ff */
[----:B------:R-:W-:Y:S01]  /*4530*/  BSSY B1, `(.L_x_100) ;  /* 0x000000b000017945 */ /* 0x000fe20003800000 */
[----:B------:R-:W-:Y:S02]  /*4540*/  ISETP.LT.OR P0, PT, R27, 0x9, !P0 ;  /* 0x000000091b00780c */ /* 0x000fe40004701670 */
[----:B------:R-:W-:Y:S02]  /*4550*/  F2FP.F16.E5M2.UNPACK_B R17, R17 ;  /* 0x00000011ff11723e */ /* 0x000fe400020004ff */
[----:B0-2---:R-:W-:-:S03]  /*4560*/  PRMT R14, RZ, 0x7610, R14 ;  /* 0x00007610ff0e7816 */ /* 0x005fc6000000000e */
[----:B------:R-:W-:-:S05]  /*4570*/  HADD2.F32 R17, -RZ, R17.H0_H0 ;  /* 0x20000011ff117230 */ /* 0x000fca0000004100 */
[----:B------:R-:W-:-:S04]  /*4580*/  FMUL R17, R17, R12 ;  /* 0x0000000c11117220 */ /* 0x000fc80000400000 */
[----:B------:R-:W-:-:S05]  /*4590*/  FFMA R17, R18, R7, R17 ;  /* 0x0000000712117223 */ /* 0x000fca0000000011 */
[----:B------:R-:W-:-:S05]  /*45a0*/  F2FP.SATFINITE.E5M2.F32.PACK_AB_MERGE_C R17, RZ, R17, RZ ;  /* 0x00000011ff11723e */ /* 0x000fca00048060ff */
[----:B------:R0:W-:Y:S01]  /*45b0*/  @!P3 STG.E.U8 desc[UR16][R8.64+0x39], R17 ;  /* 0x000039110800b986 */ /* 0x0001e2000c101110 */
[----:B------:R-:W-:Y:S05]  /*45c0*/  @P0 BRA `(.L_x_101) ;  /* 0x0000000000040947 */ /* 0x000fea0003800000 */
[----:B------:R2:W5:Y:S02]  /*45d0*/  LDG.E.U8 R14, desc[UR16][R24.64+0x38] ;  /* 0x00003810180e7981 */ /* 0x000564000c1e1100 */
.L_x_101:
[----:B------:R-:W-:Y:S05]  /*45e0*/  BSYNC B1 ;  /* 0x0000000000017941 */ /* 0x000fea0003800000 */
.L_x_100:
[----:B-----5:R-:W-:Y:S01]  /*45f0*/  LOP3.LUT R14, R14, 0xff, RZ, 0xc0, !PT ;  /* 0x000000ff0e0e7812 */ /* 0x020fe200078ec0ff */
[----:B------:R-:W-:Y:S01]  /*4600*/  BSSY B1, `(.L_x_102) ;  /* 0x000000b000017945 */ /* 0x000fe20003800000 */
[----:B------:R-:W-:Y:S02]  /*4610*/  ISETP.LT.OR P1, PT, R27, 0x9, !P1 ;  /* 0x000000091b00780c */ /* 0x000fe40004f21670 */
[----:B------:R-:W-:-:S05]  /*4620*/  F2FP.F16.E5M2.UNPACK_B R14, R14 ;  /* 0x0000000eff0e723e */ /* 0x000fca00020004ff */
[----:B01-3--:R-:W-:-:S05]  /*4630*/  HADD2.F32 R9, -RZ, R14.H0_H0 ;  /* 0x2000000eff097230 */ /* 0x00bfca0000004100 */
[----:B------:R-:W-:-:S04]  /*4640*/  FMUL R8, R9, R12 ;  /* 0x0000000c09087220 */ /* 0x000fc80000400000 */
[----:B------:R-:W-:-:S05]  /*4650*/  FFMA R8, R13, R7, R8 ;  /* 0x000000070d087223 */ /* 0x000fca0000000008 */
[----:B------:R-:W-:Y:S02]  /*4660*/  F2FP.SATFINITE.E5M2.F32.PACK_AB_MERGE_C R9, RZ, R8, RZ ;  /* 0x00000008ff09723e */ /* 0x000fe400048060ff */
[----:B------:R-:W-:-:S03]  /*4670*/  PRMT R8, RZ, 0x7610, R8 ;  /* 0x00007610ff087816 */ /* 0x000fc60000000008 */
[----:B------:R0:W-:Y:S01]  /*4680*/  @!P0 STG.E.U8 desc[UR16][R10.64+0x38], R9 ;  /* 0x000038090a008986 */ /* 0x0001e2000c101110 */
[----:B------:R-:W-:Y:S05]  /*4690*/  @P1 BRA `(.L_x_103) ;  /* 0x0000000000041947 */ /* 0x000fea0003800000 */
[----:B------:R1:W5:Y:S02]  /*46a0*/  LDG.E.U8 R8, desc[UR16][R24.64+0x39] ;  /* 0x0000391018087981 */ /* 0x000364000c1e1100 */
.L_x_103:
[----:B------:R-:W-:Y:S05]  /*46b0*/  BSYNC B1 ;  /* 0x0000000000017941 */ /* 0x000fea0003800000 */
.L_x_102:
[----:B------:R-:W-:Y:S05]  /*46c0*/  @P1 BRA `(.L_x_104) ;  /* 0x0000000800601947 */ /* 0x000fea0003800000 */
[----:B-----5:R-:W-:-:S04]  /*46d0*/  LOP3.LUT R8, R8, 0xff, RZ, 0xc0, !PT ;  /* 0x000000ff08087812 */ /* 0x020fc800078ec0ff */
[----:B------:R-:W-:-:S05]  /*46e0*/  F2FP.F16.E5M2.UNPACK_B R8, R8 ;  /* 0x00000008ff08723e */ /* 0x000fca00020004ff */
[----:B0-----:R-:W-:-:S05]  /*46f0*/  HADD2.F32 R9, -RZ, R8.H0_H0 ;  /* 0x20000008ff097230 */ /* 0x001fca0000004100 */
[----:B------:R-:W-:-:S04]  /*4700*/  FMUL R9, R9, R12 ;  /* 0x0000000c09097220 */ /* 0x000fc80000400000 */
[----:B------:R-:W-:-:S05]  /*4710*/  FFMA R9, R16, R7, R9 ;  /* 0x0000000710097223 */ /* 0x000fca0000000009 */
[----:B------:R-:W-:-:S05]  /*4720*/  F2FP.SATFINITE.E5M2.F32.PACK_AB_MERGE_C R9, RZ, R9, RZ ;  /* 0x00000009ff09723e */ /* 0x000fca00048060ff */
[----:B------:R3:W-:Y:S01]  /*4730*/  STG.E.U8 desc[UR16][R10.64+0x39], R9 ;  /* 0x000039090a007986 */ /* 0x0007e2000c101110 */
[----:B------:R-:W-:Y:S05]  /*4740*/  BRA `(.L_x_104) ;  /* 0x0000000800407947 */ /* 0x000fea0003800000 */
.L_x_39:
[C---:B------:R-:W-:Y:S01]  /*4750*/  ISETP.GE.AND P3, PT, R28.reuse, 0x1, PT ;  /* 0x000000011c00780c */ /* 0x040fe20003f66270 */
[-C--:B--2---:R-:W-:Y:S01]  /*4760*/  FMUL R79, R79, R7.reuse ;  /* 0x000000074f4f7220 */ /* 0x084fe20000400000 */
[----:B------:R-:W-:Y:S01]  /*4770*/  ISETP.GE.AND P0, PT, R28, 0x2, PT ;  /* 0x000000021c00780c */ /* 0x000fe20003f06270 */
[-C--:B------:R-:W-:Y:S01]  /*4780*/  FMUL R80, R80, R7.reuse ;  /* 0x0000000750507220 */ /* 0x080fe20000400000 */
[----:B------:R-:W-:Y:S01]  /*4790*/  ISETP.LT.OR P1, PT, R27, 0x1, !P3 ;  /* 0x000000011b00780c */ /* 0x000fe20005f21670 */
[-C--:B------:R-:W-:Y:S01]  /*47a0*/  FMUL R77, R77, R7.reuse ;  /* 0x000000074d4d7220 */ /* 0x080fe20000400000 */
[C---:B------:R-:W-:Y:S01]  /*47b0*/  ISETP.LT.OR P2, PT, R27.reuse, 0x1, !P0 ;  /* 0x000000011b00780c */ /* 0x040fe20004741670 */
[-C--:B------:R-:W-:Y:S01]  /*47c0*/  FMUL R78, R78, R7.reuse ;  /* 0x000000074e4e7220 */ /* 0x080fe20000400000 */
[----:B------:R-:W-:Y:S01]  /*47d0*/  ISETP.LT.OR P3, PT, R27, 0x9, !P3 ;  /* 0x000000091b00780c */ /* 0x000fe20005f61670 */
[----:B------:R-:W-:Y:S01]  /*47e0*/  FMUL R75, R75, R7 ;  /* 0x000000074b4b7220 */ /* 0x000fe20000400000 */
[----:B------:R-:W-:Y:S01]  /*47f0*/  F2FP.SATFINITE.E5M2.F32.PACK_AB_MERGE_C R79, RZ, R79, RZ ;  /* 0x0000004fff4f723e */ /* 0x000fe200048060ff */
[-C--:B------:R-:W-:Y:S01]  /*4800*/  FMUL R76, R76, R7.reuse ;  /* 0x000000074c4c7220 */ /* 0x080fe20000400000 */
[----:B------:R-:W-:Y:S01]  /*4810*/  F2FP.SATFINITE.E5M2.F32.PACK_AB_MERGE_C R15, RZ, R80, RZ ;  /* 0x00000050ff0f723e */ /* 0x000fe200048060ff */
[----:B------:R-:W-:Y:S01]  /*4820*/  FMUL R74, R74, R7 ;  /* 0x000000074a4a7220 */ /* 0x000fe20000400000 */
[----:B------:R-:W-:Y:S01]  /*4830*/  F2FP.SATFINITE.E5M2.F32.PACK_AB_MERGE_C R77, RZ, R77, RZ ;  /* 0x0000004dff4d723e */ /* 0x000fe200048060ff */
[-C--:B------:R-:W-:Y:S01]  /*4840*/  FMUL R72, R72, R7.reuse ;  /* 0x0000000748487220 */ /* 0x080fe20000400000 */
[----:B------:R-:W-:Y:S01]  /*4850*/  ISETP.LT.OR P0, PT, R27, 0x9, !P0 ;  /* 0x000000091b00780c */ /* 0x000fe20004701670 */
[----:B------:R-:W-:Y:S01]  /*4860*/  @!P1 STG.E.U8 desc[UR16][R8.64], R79 ;  /* 0x0000004f08009986 */ /* 0x000fe2000c101110 */
[C---:B------:R-:W-:Y:S01]  /*4870*/  ISETP.GE.AND P1, PT, R28.reuse, 0x9, PT ;  /* 0x000000091c00780c */ /* 0x040fe20003f26270 */
[----:B------:R-:W-:Y:S01]  /*4880*/  FMUL R69, R69, R7 ;  /* 0x0000000745457220 */ /* 0x000fe20000400000 */
[----:B------:R-:W-:Y:S01]  /*4890*/  F2FP.SATFINITE.E5M2.F32.PACK_AB_MERGE_C R75, RZ, R75, RZ ;  /* 0x0000004bff4b723e */ /* 0x000fe200048060ff */
[----:B------:R0:W-:Y:S01]  /*48a0*/  @!P2 STG.E.U8 desc[UR16][R8.64+0x1], R15 ;  /* 0x0000010f0800a986 */ /* 0x0001e2000c101110 */
[----:B------:R-:W-:Y:S01]  /*48b0*/  ISETP.GE.AND P2, PT, R28, 0xa, PT ;  /* 0x0000000a1c00780c */ /* 0x000fe20003f46270 */
[-C--:B------:R-:W-:Y:S01]  /*48c0*/  FMUL R70, R70, R7.reuse ;  /* 0x0000000746467220 */ /* 0x080fe20000400000 */
[----:B------:R-:W-:Y:S01]  /*48d0*/  F2FP.SATFINITE.E5M2.F32.PACK_AB_MERGE_C R25, RZ, R76, RZ ;  /* 0x0000004cff19723e */ /* 0x000fe200048060ff */
[----:B------:R-:W-:Y:S01]  /*48e0*/  @!P3 STG.E.U8 desc[UR16][R10.64], R77 ;  /* 0x0000004d0a00b986 */ /* 0x000fe2000c101110 */
[C---:B------:R-:W-:Y:S01]  /*48f0*/  ISETP.LT.OR P3, PT, R27.reuse, 0x1, !P1 ;  /* 0x000000011b00780c */ /* 0x040fe20004f61670 */
[-C--:B------:R-:W-:Y:S01]  /*4900*/  FMUL R68, R68, R7.reuse ;  /* 0x0000000744447220 */ /* 0x080fe20000400000 */
[----:B------:R-:W-:Y:S01]  /*4910*/  ISETP.LT.OR P5, PT, R27, 0x1, !P2 ;  /* 0x000000011b00780c */ /* 0x000fe200057a1670 */
[-C--:B------:R-:W-:Y:S01]  /*4920*/  FMUL R67, R67, R7.reuse ;  /* 0x0000000743437220 */ /* 0x080fe20000400000 */
[----:B------:R-:W-:Y:S01]  /*4930*/  ISETP.LT.OR P1, PT, R27, 0x9, !P1 ;  /* 0x000000091b00780c */ /* 0x000fe20004f21670 */
[-C--:B------:R-:W-:Y:S01]  /*4940*/  FMUL R65, R65, R7.reuse ;  /* 0x0000000741417220 */ /* 0x080fe20000400000 */
[----:B------:R-:W-:Y:S01]  /*4950*/  F2FP.SATFINITE.E5M2.F32.PACK_AB_MERGE_C R29, RZ, R74, RZ ;  /* 0x0000004aff1d723e */ /* 0x000fe200048060ff */
[-C--:B------:R-:W-:Y:S01]  /*4960*/  FMUL R66, R66, R7.reuse ;  /* 0x0000000742427220 */ /* 0x080fe20000400000 */
[----:B0-----:R-:W-:Y:S01]  /*4970*/  F2FP.SATFINITE.E5M2.F32.PACK_AB_MERGE_C R15, RZ, R78, RZ ;  /* 0x0000004eff0f723e */ /* 0x001fe200048060ff */
[-C--:B------:R-:W-:Y:S01]  /*4980*/  FMUL R64, R64, R7.reuse ;  /* 0x0000000740407220 */ /* 0x080fe20000400000 */
[----:B------:R-:W-:Y:S01]  /*4990*/  ISETP.LT.OR P2, PT, R27, 0x9, !P2 ;  /* 0x000000091b00780c */ /* 0x000fe20005741670 */
[-C--:B------:R-:W-:Y:S01]  /*49a0*/  FMUL R63, R63, R7.reuse ;  /* 0x000000073f3f7220 */ /* 0x080fe20000400000 */
[----:B------:R-:W-:Y:S01]  /*49b0*/  F2FP.SATFINITE.E5M2.F32.PACK_AB_MERGE_C R31, RZ, R72, RZ ;  /* 0x00000048ff1f723e */ /* 0x000fe200048060ff */
[----:B------:R0:W-:Y:S01]  /*49c0*/  @!P0 STG.E.U8 desc[UR16][R10.64+0x1], R15 ;  /* 0x0000010f0a008986 */ /* 0x0001e2000c101110 */
[C---:B------:R-:W-:Y:S01]  /*49d0*/  ISETP.GE.AND P0, PT, R28.reuse, 0x11, PT ;  /* 0x000000111c00780c */ /* 0x040fe20003f06270 */
[----:B------:R-:W-:Y:S01]  /*49e0*/  FMUL R61, R61, R7 ;  /* 0x000000073d3d7220 */ /* 0x000fe20000400000 */
[----:B------:R-:W-:Y:S01]  /*49f0*/  F2FP.SATFINITE.E5M2.F32.PACK_AB_MERGE_C R69, RZ, R69, RZ ;  /* 0x00000045ff45723e */ /* 0x000fe200048060ff */
[----:B------:R-:W-:Y:S01]  /*4a00*/  @!P3 STG.E.U8 desc[UR16][R8.64+0x8], R75 ;  /* 0x0000084b0800b986 */ /* 0x000fe2000c101110 */
[----:B------:R-:W-:Y:S01]  /*4a10*/  ISETP.GE.AND P3, PT, R28, 0x12, PT ;  /* 0x000000121c00780c */ /* 0x000fe20003f66270 */
[----:B------:R-:W-:Y:S01]  /*4a20*/  FMUL R62, R62, R7 ;  /* 0x000000073e3e7220 */ /* 0x000fe20000400000 */
[----:B------:R-:W-:Y:S01]  /*4a30*/  F2FP.SATFINITE.E5M2.F32.PACK_AB_MERGE_C R67, RZ, R67, RZ ;  /* 0x00000043ff43723e */ /* 0x000fe200048060ff */
[----:B------:R1:W-:Y:S01]  /*4a40*/  @!P5 STG.E.U8 desc[UR16][R8.64+0x9], R25 ;  /* 0x000009190800d986 */ /* 0x0003e2000c101110 */
[----:B------:R-:W-:Y:S01]  /*4a50*/  ISETP.LT.OR P5, PT, R27, 0x1, !P3 ;  /* 0x000000011b00780c */ /* 0x000fe20005fa1670 */
[-C--:B------:R-:W-:Y:S01]  /*4a60*/  FMUL R59, R59, R7.reuse ;  /* 0x000000073b3b7220 */ /* 0x080fe20000400000 */
[C---:B------:R-:W-:Y:S01]  /*4a70*/  ISETP.LT.OR P3, PT, R27.reuse, 0x9, !P3 ;  /* 0x000000091b00780c */ /* 0x040fe20005f61670 */
[----:B------:R-:W-:Y:S01]  /*4a80*/  @!P1 STG.E.U8 desc[UR16][R10.64+0x8], R29 ;  /* 0x0000081d0a009986 */ /* 0x000fe2000c101110 */
[----:B------:R-:W-:Y:S01]  /*4a90*/  ISETP.LT.OR P1, PT, R27, 0x1, !P0 ;  /* 0x000000011b00780c */ /* 0x000fe20004721670 */
[-C--:B------:R-:W-:Y:S01]  /*4aa0*/  FMUL R60, R60, R7.reuse ;  /* 0x000000073c3c7220 */ /* 0x080fe20000400000 */
[----:B0-----:R-:W-:Y:S01]  /*4ab0*/  F2FP.SATFINITE.E5M2.F32.PACK_AB_MERGE_C R15, RZ, R70, RZ ;  /* 0x00000046ff0f723e */ /* 0x001fe200048060ff */
[----:B------:R-:W-:Y:S01]  /*4ac0*/  @!P2 STG.E.U8 desc[UR16][R10.64+0x9], R31 ;  /* 0x0000091f0a00a986 */ /* 0x000fe2000c101110 */
[----:B------:R-:W-:Y:S01]  /*4ad0*/  ISETP.GE.AND P2, PT, R28, 0x19, PT ;  /* 0x000000191c00780c */ /* 0x000fe20003f46270 */
[-C--:B------:R-:W-:Y:S01]  /*4ae0*/  FMUL R57, R57, R7.reuse ;  /* 0x0000000739397220 */ /* 0x080fe20000400000 */
[C---:B------:R-:W-:Y:S01]  /*4af0*/  ISETP.LT.OR P0, PT, R27.reuse, 0x9, !P0 ;  /* 0x000000091b00780c */ /* 0x040fe20004701670 */
[-C--:B------:R-:W-:Y:S01]  /*4b00*/  FMUL R58, R58, R7.reuse ;  /* 0x000000073a3a7220 */ /* 0x080fe20000400000 */
[----:B------:R-:W-:Y:S01]  /*4b10*/  ISETP.LT.OR P6, PT, R27, 0x1, !P2 ;  /* 0x000000011b00780c */ /* 0x000fe200057c1670 */
[----:B------:R0:W-:Y:S01]  /*4b20*/  @!P5 STG.E.U8 desc[UR16][R8.64+0x11], R15 ;  /* 0x0000110f0800d986 */ /* 0x0001e2000c101110 */
[----:B-1----:R-:W-:Y:S01]  /*4b30*/  F2FP.SATFINITE.E5M2.F32.PACK_AB_MERGE_C R25, RZ, R68, RZ ;  /* 0x00000044ff19723e */ /* 0x002fe200048060ff */
[----:B------:R-:W-:Y:S01]  /*4b40*/  FMUL R56, R56, R7 ;  /* 0x0000000738387220 */ /* 0x000fe20000400000 */
[----:B------:R-:W-:Y:S01]  /*4b50*/  F2FP.SATFINITE.E5M2.F32.PACK_AB_MERGE_C R65, RZ, R65, RZ ;  /* 0x00000041ff41723e */ /* 0x000fe200048060ff */
[----:B------:R-:W-:Y:S01]  /*4b60*/  @!P1 STG.E.U8 desc[UR16][R8.64+0x10], R69 ;  /* 0x0000104508009986 */ /* 0x000fe2000c101110 */
[----:B------:R-:W-:Y:S01]  /*4b70*/  ISETP.GE.AND P1, PT, R28, 0x1a, PT ;  /* 0x0000001a1c00780c */ /* 0x000fe20003f26270 */
[-C--:B------:R-:W-:Y:S01]  /*4b80*/  FMUL R23, R23, R7.reuse ;  /* 0x0000000717177220 */ /* 0x080fe20000400000 */
[C---:B------:R-:W-:Y:S01]  /*4b90*/  ISETP.LT.OR P2, PT, R27.reuse, 0x9, !P2 ;  /* 0x000000091b00780c */ /* 0x040fe20005741670 */
[----:B------:R1:W-:Y:S01]  /*4ba0*/  @!P3 STG.E.U8 desc[UR16][R10.64+0x11], R25 ;  /* 0x000011190a00b986 */ /* 0x0003e2000c101110 */
[----:B------:R-:W-:Y:S01]  /*4bb0*/  ISETP.LT.OR P5, PT, R27, 0x1, !P1 ;  /* 0x000000011b00780c */ /* 0x000fe20004fa1670 */
[-C--:B------:R-:W-:Y:S01]  /*4bc0*/  FMUL R21, R21, R7.reuse ;  /* 0x0000000715157220 */ /* 0x080fe20000400000 */
[----:B------:R-:W-:Y:S01]  /*4bd0*/  ISETP.LT.OR P3, PT, R27, 0x9, !P1 ;  /* 0x000000091b00780c */ /* 0x000fe20004f61670 */
[----:B------:R-:W-:Y:S01]  /*4be0*/  @!P0 STG.E.U8 desc[UR16][R10.64+0x10], R67 ;  /* 0x000010430a008986 */ /* 0x000fe2000c101110 */
[----:B0-----:R-:W-:Y:S01]  /*4bf0*/  F2FP.SATFINITE.E5M2.F32.PACK_AB_MERGE_C R15, RZ, R66, RZ ;  /* 0x00000042ff0f723e */ /* 0x001fe200048060ff */
[-C--:B------:R-:W-:Y:S01]  /*4c00*/  FMUL R22, R22, R7.reuse ;  /* 0x0000000716167220 */ /* 0x080fe20000400000 */
[C---:B------:R-:W-:Y:S01]  /*4c10*/  ISETP.GE.AND P0, PT, R28.reuse, 0x21, PT ;  /* 0x000000211c00780c */ /* 0x040fe20003f06270 */
[----:B------:R-:W-:Y:S01]  /*4c20*/  @!P6 STG.E.U8 desc[UR16][R8.64+0x18], R65 ;  /* 0x000018410800e986 */ /* 0x000fe2000c101110 */
[----:B------:R-:W-:Y:S01]  /*4c30*/  ISETP.GE.AND P1, PT, R28, 0x22, PT ;  /* 0x000000221c00780c */ /* 0x000fe20003f26270 */
[-C--:B------:R-:W-:Y:S01]  /*4c40*/  FMUL R19, R19, R7.reuse ;  /* 0x0000000713137220 */ /* 0x080fe20000400000 */
[C---:B------:R-:W-:Y:S01]  /*4c50*/  ISETP.LT.OR P6, PT, R27.reuse, 0x1, !P0 ;  /* 0x000000011b00780c */ /* 0x040fe200047c1670 */
[-C--:B------:R-:W-:Y:S01]  /*4c60*/  FMUL R20, R20, R7.reuse ;  /* 0x0000000714147220 */ /* 0x080fe20000400000 */
[----:B-1----:R-:W-:Y:S01]  /*4c70*/  F2FP.SATFINITE.E5M2.F32.PACK_AB_MERGE_C R25, RZ, R64, RZ ;  /* 0x00000040ff19723e */ /* 0x002fe200048060ff */
[----:B------:R0:W-:Y:S01]  /*4c80*/  @!P5 STG.E.U8 desc[UR16][R8.64+0x19], R15 ;  /* 0x0000190f0800d986 */ /* 0x0001e2000c101110 */
[----:B------:R-:W-:Y:S01]  /*4c90*/  ISETP.LT.OR P5, PT, R27, 0x1, !P1 ;  /* 0x000000011b00780c */ /* 0x000fe20004fa1670 */
[----:B------:R-:W-:Y:S01]  /*4ca0*/  FMUL R17, R17, R7 ;  /* 0x0000000711117220 */ /* 0x000fe20000400000 */
[----:B------:R-:W-:Y:S01]  /*4cb0*/  F2FP.SATFINITE.E5M2.F32.PACK_AB_MERGE_C R63, RZ, R63, RZ ;  /* 0x0000003fff3f723e */ /* 0x000fe200048060ff */
[----:B------:R1:W-:Y:S01]  /*4cc0*/  @!P3 STG.E.U8 desc[UR16][R10.64+0x19], R25 ;  /* 0x000019190a00b986 */ /* 0x0003e2000c101110 */
[----:B------:R-:W-:Y:S01]  /*4cd0*/  F2FP.SATFINITE.E5M2.F32.PACK_AB_MERGE_C R61, RZ, R61, RZ ;  /* 0x0000003dff3d723e */ /* 0x000fe200048060ff */
[-C--:B------:R-:W-:Y:S01]  /*4ce0*/  FMUL R18, R18, R7.reuse ;  /* 0x0000000712127220 */ /* 0x080fe20000400000 */
[----:B------:R-:W-:Y:S01]  /*4cf0*/  F2FP.SATFINITE.E5M2.F32.PACK_AB_MERGE_C R29, RZ, R62, RZ ;  /* 0x0000003eff1d723e */ /* 0x000fe200048060ff */
[----:B------:R-:W-:Y:S01]  /*4d00*/  @!P2 STG.E.U8 desc[UR16][R10.64+0x18], R63 ;  /* 0x0000183f0a00a986 */ /* 0x000fe2000c101110 */
[----:B------:R-:W-:Y:S01]  /*4d10*/  ISETP.LT.OR P3, PT, R27, 0x9, !P1 ;  /* 0x000000091b00780c */ /* 0x000fe20004f61670 */
[-C--:B------:R-:W-:Y:S01]  /*4d20*/  FMUL R13, R13, R7.reuse ;  /* 0x000000070d0d7220 */ /* 0x080fe20000400000 */
[----:B------:R-:W-:Y:S01]  /*4d30*/  ISETP.GE.AND P2, PT, R28, 0x29, PT ;  /* 0x000000291c00780c */ /* 0x000fe20003f46270 */
[----:B------:R-:W-:Y:S01]  /*4d40*/  @!P6 STG.E.U8 desc[UR16][R8.64+0x20], R61 ;  /* 0x0000203d0800e986 */ /* 0x000fe2000c101110 */
[C---:B------:R-:W-:Y:S01]  /*4d50*/  ISETP.LT.OR P0, PT, R27.reuse, 0x9, !P0 ;  /* 0x000000091b00780c */ /* 0x040fe20004701670 */
[----:B------:R-:W-:Y:S01]  /*4d60*/  FMUL R16, R16, R7 ;  /* 0x0000000710107220 */ /* 0x000fe20000400000 */
[----:B------:R-:W-:Y:S01]  /*4d70*/  ISETP.GE.AND P1, PT, R28, 0x2a, PT ;  /* 0x0000002a1c00780c */ /* 0x000fe20003f26270 */
[----:B------:R-:W-:Y:S01]  /*4d80*/  @!P5 STG.E.U8 desc[UR16][R8.64+0x21], R29 ;  /* 0x0000211d0800d986 */ /* 0x000fe2000c101110 */
[----:B------:R-:W-:-:S02]  /*4d90*/  ISETP.LT.OR P6, PT, R27, 0x1, !P2 ;  /* 0x000000011b00780c */ /* 0x000fc400057c1670 */
[C---:B------:R-:W-:Y:S02]  /*4da0*/  ISETP.LT.OR P5, PT, R27.reuse, 0x1, !P1 ;  /* 0x000000011b00780c */ /* 0x040fe40004fa1670 */
[----:B------:R-:W-:Y:S02]  /*4db0*/  F2FP.SATFINITE.E5M2.F32.PACK_AB_MERGE_C R59, RZ, R59, RZ ;  /* 0x0000003bff3b723e */ /* 0x000fe400048060ff */
[----:B0-----:R-:W-:Y:S02]  /*4dc0*/  F2FP.SATFINITE.E5M2.F32.PACK_AB_MERGE_C R15, RZ, R60, RZ ;  /* 0x0000003cff0f723e */ /* 0x001fe400048060ff */
[----:B------:R-:W-:Y:S01]  /*4dd0*/  F2FP.SATFINITE.E5M2.F32.PACK_AB_MERGE_C R57, RZ, R57, RZ ;  /* 0x00000039ff39723e */ /* 0x000fe200048060ff */
[----:B------:R-:W-:Y:S01]  /*4de0*/  @!P0 STG.E.U8 desc[UR16][R10.64+0x20], R59 ;  /* 0x0000203b0a008986 */ /* 0x000fe2000c101110 */
[----:B-1----:R-:W-:Y:S02]  /*4df0*/  F2FP.SATFINITE.E5M2.F32.PACK_AB_MERGE_C R25, RZ, R58, RZ ;  /* 0x0000003aff19723e */ /* 0x002fe400048060ff */
[C---:B------:R-:W-:Y:S01]  /*4e00*/  ISETP.LT.OR P1, PT, R27.reuse, 0x9, !P1 ;  /* 0x000000091b00780c */ /* 0x040fe20004f21670 */
[----:B------:R0:W-:Y:S01]  /*4e10*/  @!P3 STG.E.U8 desc[UR16][R10.64+0x21], R15 ;  /* 0x0000210f0a00b986 */ /* 0x0001e2000c101110 */
[----:B------:R-:W-:-:S02]  /*4e20*/  ISETP.LT.OR P2, PT, R27, 0x9, !P2 ;  /* 0x000000091b00780c */ /* 0x000fc40005741670 */
[C---:B------:R-:W-:Y:S01]  /*4e30*/  ISETP.GE.AND P3, PT, R28.reuse, 0x31, PT ;  /* 0x000000311c00780c */ /* 0x040fe20003f66270 */
[----:B------:R-:W-:Y:S01]  /*4e40*/  @!P6 STG.E.U8 desc[UR16][R8.64+0x28], R57 ;  /* 0x000028390800e986 */ /* 0x000fe2000c101110 */
[----:B------:R-:W-:Y:S02]  /*4e50*/  ISETP.GE.AND P0, PT, R28, 0x32, PT ;  /* 0x000000321c00780c */ /* 0x000fe40003f06270 */
[----:B------:R-:W-:Y:S01]  /*4e60*/  F2FP.SATFINITE.E5M2.F32.PACK_AB_MERGE_C R23, RZ, R23, RZ ;  /* 0x00000017ff17723e */ /* 0x000fe200048060ff */
[----:B------:R1:W-:Y:S01]  /*4e70*/  @!P5 STG.E.U8 desc[UR16][R8.64+0x29], R25 ;  /* 0x000029190800d986 */ /* 0x0003e2000c101110 */
[C---:B------:R-:W-:Y:S02]  /*4e80*/  ISETP.LT.OR P5, PT, R27.reuse, 0x1, !P3 ;  /* 0x000000011b00780c */ /* 0x040fe40005fa1670 */
[----:B------:R-:W-:Y:S02]  /*4e90*/  ISETP.LT.OR P6, PT, R27, 0x1, !P0 ;  /* 0x000000011b00780c */ /* 0x000fe400047c1670 */
[----:B0-----:R-:W-:Y:S01]  /*4ea0*/  F2FP.SATFINITE.E5M2.F32.PACK_AB_MERGE_C R15, RZ, R56, RZ ;  /* 0x00000038ff0f723e */ /* 0x001fe200048060ff */
[----:B------:R-:W-:Y:S01]  /*4eb0*/  @!P2 STG.E.U8 desc[UR16][R10.64+0x28], R23 ;  /* 0x000028170a00a986 */ /* 0x000fe2000c101110 */
[----:B------:R-:W-:-:S02]  /*4ec0*/  F2FP.SATFINITE.E5M2.F32.PACK_AB_MERGE_C R21, RZ, R21, RZ ;  /* 0x00000015ff15723e */ /* 0x000fc400048060ff */
[C---:B------:R-:W-:Y:S01]  /*4ed0*/  ISETP.GE.AND P2, PT, R28.reuse, 0x3a, PT ;  /* 0x0000003a1c00780c */ /* 0x040fe20003f46270 */
[----:B------:R0:W-:Y:S01]  /*4ee0*/  @!P1 STG.E.U8 desc[UR16][R10.64+0x29], R15 ;  /* 0x0000290f0a009986 */ /* 0x0001e2000c101110 */
[C---:B------:R-:W-:Y:S02]  /*4ef0*/  ISETP.LT.OR P1, PT, R27.reuse, 0x9, !P3 ;  /* 0x000000091b00780c */ /* 0x040fe40005f21670 */
[----:B-1----:R-:W-:Y:S01]  /*4f00*/  F2FP.SATFINITE.E5M2.F32.PACK_AB_MERGE_C R25, RZ, R22, RZ ;  /* 0x00000016ff19723e */ /* 0x002fe200048060ff */
[----:B------:R1:W-:Y:S01]  /*4f10*/  @!P5 STG.E.U8 desc[UR16][R8.64+0x30], R21 ;  /* 0x000030150800d986 */ /* 0x0003e2000c101110 */
[----:B------:R-:W-:Y:S02]  /*4f20*/  ISETP.GE.AND P3, PT, R28, 0x39, PT ;  /* 0x000000391c00780c */ /* 0x000fe40003f66270 */
[C---:B------:R-:W-:Y:S01]  /*4f30*/  ISETP.LT.OR P0, PT, R27.reuse, 0x9, !P0 ;  /* 0x000000091b00780c */ /* 0x040fe20004701670 */
[----:B------:R2:W-:Y:S01]  /*4f40*/  @!P6 STG.E.U8 desc[UR16][R8.64+0x31], R25 ;  /* 0x000031190800e986 */ /* 0x0005e2000c101110 */
[----:B------:R-:W-:-:S02]  /*4f50*/  ISETP.LT.OR P5, PT, R27, 0x1, !P3 ;  /* 0x000000011b00780c */ /* 0x000fc40005fa1670 */
[C---:B------:R-:W-:Y:S02]  /*4f60*/  ISETP.LT.OR P6, PT, R27.reuse, 0x1, !P2 ;  /* 0x000000011b00780c */ /* 0x040fe400057c1670 */
[C---:B------:R-:W-:Y:S02]  /*4f70*/  ISETP.LT.OR P3, PT, R27.reuse, 0x9, !P3 ;  /* 0x000000091b00780c */ /* 0x040fe40005f61670 */
[----:B------:R-:W-:Y:S02]  /*4f80*/  ISETP.LT.OR P2, PT, R27, 0x9, !P2 ;  /* 0x000000091b00780c */ /* 0x000fe40005741670 */
[----:B------:R-:W-:Y:S02]  /*4f90*/  F2FP.SATFINITE.E5M2.F32.PACK_AB_MERGE_C R19, RZ, R19, RZ ;  /* 0x00000013ff13723e */ /* 0x000fe400048060ff */
[----:B0-----:R-:W-:Y:S02]  /*4fa0*/  F2FP.SATFINITE.E5M2.F32.PACK_AB_MERGE_C R15, RZ, R20, RZ ;  /* 0x00000014ff0f723e */ /* 0x001fe400048060ff */
[----:B------:R-:W-:Y:S01]  /*4fb0*/  F2FP.SATFINITE.E5M2.F32.PACK_AB_MERGE_C R17, RZ, R17, RZ ;  /* 0x00000011ff11723e */ /* 0x000fe200048060ff */
[----:B------:R2:W-:Y:S01]  /*4fc0*/  @!P1 STG.E.U8 desc[UR16][R10.64+0x30], R19 ;  /* 0x000030130a009986 */ /* 0x0005e2000c101110 */
[----:B-1----:R-:W-:-:S02]  /*4fd0*/  F2FP.SATFINITE.E5M2.F32.PACK_AB_MERGE_C R21, RZ, R18, RZ ;  /* 0x00000012ff15723e */ /* 0x002fc400048060ff */
[----:B------:R-:W-:Y:S01]  /*4fe0*/  F2FP.SATFINITE.E5M2.F32.PACK_AB_MERGE_C R13, RZ, R13, RZ ;  /* 0x0000000dff0d723e */ /* 0x000fe200048060ff */
[----:B------:R2:W-:Y:S01]  /*4ff0*/  @!P0 STG.E.U8 desc[UR16][R10.64+0x31], R15 ;  /* 0x0000310f0a008986 */ /* 0x0005e2000c101110 */
[----:B------:R-:W-:-:S03]  /*5000*/  F2FP.SATFINITE.E5M2.F32.PACK_AB_MERGE_C R23, RZ, R16, RZ ;  /* 0x00000010ff17723e */ /* 0x000fc600048060ff */
[----:B------:R2:W-:Y:S04]  /*5010*/  @!P5 STG.E.U8 desc[UR16][R8.64+0x38], R17 ;  /* 0x000038110800d986 */ /* 0x0005e8000c101110 */
[----:B------:R2:W-:Y:S04]  /*5020*/  @!P6 STG.E.U8 desc[UR16][R8.64+0x39], R21 ;  /* 0x000039150800e986 */ /* 0x0005e8000c101110 */
[----:B------:R2:W-:Y:S04]  /*5030*/  @!P3 STG.E.U8 desc[UR16][R10.64+0x38], R13 ;  /* 0x0000380d0a00b986 */ /* 0x0005e8000c101110 */
[----:B------:R2:W-:Y:S02]  /*5040*/  @!P2 STG.E.U8 desc[UR16][R10.64+0x39], R23 ;  /* 0x000039170a00a986 */ /* 0x0005e4000c101110 */
.L_x_104:
[----:B------:R-:W-:Y:S05]  /*5050*/  BSYNC B0 ;  /* 0x0000000000007941 */ /* 0x000fea0003800000 */
.L_x_38:
[----:B------:R-:W-:Y:S01]  /*5060*/  ULDC UR6, c[0x0][0xc] ;  /* 0x0000030000067ab9 */ /* 0x000fe20000000800 */
[----:B------:R-:W-:Y:S01]  /*5070*/  ULDC UR7, c[0x0][0x10] ;  /* 0x0000040000077ab9 */ /* 0x000fe20000000800 */
[----:B0-23--:R-:W0:Y:S01]  /*5080*/  LDC R9, c[0x0][0x14] ;  /* 0x00000500ff097b82 */ /* 0x00de220000000800 */
[----:B------:R-:W-:Y:S01]  /*5090*/  UIMAD.WIDE.U32 UR6, UR6, UR7, URZ ;  /* 0x00000007060672a5 */ /* 0x000fe2000f8e003f */
[----:B-----5:R-:W-:Y:S01]  /*50a0*/  PRMT R8, RZ, 0x7610, R8 ;  /* 0x00007610ff087816 */ /* 0x020fe20000000008 */
[----:B------:R-:W-:Y:S02]  /*50b0*/  IMAD.MOV.U32 R15, RZ, RZ, -0x1 ;  /* 0xffffffffff0f7424 */ /* 0x000fe400078e00ff */
[----:B------:R-:W-:Y:S02]  /*50c0*/  IMAD.MOV.U32 R73, RZ, RZ, -0x1 ;  /* 0xffffffffff497424 */ /* 0x000fe400078e00ff */
[----:B0-----:R-:W-:-:S04]  /*50d0*/  IMAD.WIDE.U32 R4, R9, UR6, R4 ;  /* 0x0000000609047c25 */ /* 0x001fc8000f8e0004 */
[----:B------:R-:W-:Y:S01]  /*50e0*/  IMAD R9, R9, UR7, RZ ;  /* 0x0000000709097c24 */ /* 0x000fe2000f8e02ff */
[----:B------:R-:W-:Y:S02]  /*50f0*/  ULDC.64 UR6, c[0x0][0x650] ;  /* 0x0001940000067ab9 */ /* 0x000fe40000000a00 */
[----:B------:R-:W-:Y:S01]  /*5100*/  ISETP.GE.U32.AND P0, PT, R4, UR6, PT ;  /* 0x0000000604007c0c */ /* 0x000fe2000bf06070 */
[----:B------:R-:W-:-:S05]  /*5110*/  IMAD.IADD R5, R5, 0x1, R9 ;  /* 0x0000000105057824 */ /* 0x000fca00078e0209 */
[----:B------:R-:W-:-:S13]  /*5120*/  ISETP.GE.U32.AND.EX P0, PT, R5, UR7, PT, P0 ;  /* 0x0000000705007c0c */ /* 0x000fda000bf06100 */
[----:B------:R-:W-:Y:S05]  /*5130*/  @P0 BRA `(.L_x_105) ;  /* 0x0000000400600947 */ /* 0x000fea0003800000 */
[----:B------:R-:W0:Y:S01]  /*5140*/  S2R R22, SR_CTAID.X ;  /* 0x0000000000167919 */ /* 0x000e220000002500 */
[----:B------:R-:W2:Y:S01]  /*5150*/  LDC.64 R16, c[0x0][0x628] ;  /* 0x00018a00ff107b82 */ /* 0x000ea20000000a00 */
[----:B------:R-:W-:Y:S01]  /*5160*/  ULDC UR6, c[0x0][0x150] ;  /* 0x0000540000067ab9 */ /* 0x000fe20000000800 */
[----:B------:R-:W-:Y:S01]  /*5170*/  IMAD.MOV.U32 R14, RZ, RZ, R4 ;  /* 0x000000ffff0e7224 */ /* 0x000fe200078e0004 */
[----:B-1--4-:R-:W1:Y:S01]  /*5180*/  S2R R24, SR_CTAID.Y ;  /* 0x0000000000187919 */ /* 0x012e620000002600 */
[----:B------:R-:W-:-:S04]  /*5190*/  IMAD.MOV.U32 R15, RZ, RZ, R5 ;  /* 0x000000ffff0f7224 */ /* 0x000fc800078e0005 */
[----:B------:R-:W3:Y:S08]  /*51a0*/  LDC R25, c[0x0][0x144] ;  /* 0x00005100ff197b82 */ /* 0x000ef00000000800 */
[----:B------:R-:W4:Y:S08]  /*51b0*/  LDC R18, c[0x0][0x630] ;  /* 0x00018c00ff127b82 */ /* 0x000f300000000800 */
[----:B------:R-:W1:Y:S01]  /*51c0*/  LDC.64 R20, c[0x0][0x620] ;  /* 0x00018800ff147b82 */ /* 0x000e620000000a00 */
[----:B--2---:R-:W-:-:S04]  /*51d0*/  ISETP.NE.U32.AND P0, PT, R16, RZ, PT ;  /* 0x000000ff1000720c */ /* 0x004fc80003f05070 */
[----:B------:R-:W-:Y:S02]  /*51e0*/  ISETP.NE.AND.EX P0, PT, R17, RZ, PT, P0 ;  /* 0x000000ff1100720c */ /* 0x000fe40003f05300 */
[----:B0-----:R-:W-:-:S05]  /*51f0*/  I2FP.F32.U32 R8, R22 ;  /* 0x0000001600087245 */ /* 0x001fca0000201000 */
[----:B------:R-:W-:-:S04]  /*5200*/  FMUL R8, R8, UR6 ;  /* 0x0000000608087c20 */ /* 0x000fc80008400000 */
[----:B------:R0:W2:Y:S02]  /*5210*/  F2I.U32.TRUNC.NTZ R23, R8 ;  /* 0x0000000800177305 */ /* 0x0000a4000020f000 */
[----:B---34-:R-:W-:Y:S05]  /*5220*/  @!P0 BRA `(.L_x_106) ;  /* 0x0000000000288947 */ /* 0x018fea0003800000 */
[----:B------:R-:W3:Y:S02]  /*5230*/  LDC R9, c[0x0][0x634] ;  /* 0x00018d00ff097b82 */ /* 0x000ee40000000800 */
[----:B---3--:R-:W-:-:S05]  /*5240*/  IADD3 R13, P0, R4, R9, RZ ;  /* 0x00000009040d7210 */ /* 0x008fca0007f1e0ff */
[----:B------:R-:W-:-:S04]  /*5250*/  IMAD.X R19, RZ, RZ, R5, P0 ;  /* 0x000000ffff137224 */ /* 0x000fc800000e0605 */
[----:B0-----:R-:W-:-:S04]  /*5260*/  IMAD.WIDE.U32 R8, R19, R16, RZ ;  /* 0x0000001013087225 */ /* 0x001fc800078e00ff */
[----:B------:R-:W-:-:S04]  /*5270*/  IMAD.WIDE.U32 R10, P0, R13, R17, R8 ;  /* 0x000000110d0a7225 */ /* 0x000fc80007800008 */
[----:B------:R-:W-:-:S04]  /*5280*/  IMAD.WIDE.U32 R8, R13, R16, RZ ;  /* 0x000000100d087225 */ /* 0x000fc800078e00ff */
[----:B------:R-:W-:Y:S01]  /*5290*/  IMAD.X R15, RZ, RZ, RZ, P0 ;  /* 0x000000ffff0f7224 */ /* 0x000fe200000e06ff */
[----:B------:R-:W-:Y:S01]  /*52a0*/  IADD3 RZ, P0, R9, R10, RZ ;  /* 0x0000000a09ff7210 */ /* 0x000fe20007f1e0ff */
[----:B------:R-:W-:-:S04]  /*52b0*/  IMAD.MOV.U32 R14, RZ, RZ, R11 ;  /* 0x000000ffff0e7224 */ /* 0x000fc800078e000b */
[----:B------:R-:W-:-:S08]  /*52c0*/  IMAD.WIDE.U32.X R14, R19, R17, R14, P0 ;  /* 0x00000011130e7225 */ /* 0x000fd000000e040e */
.L_x_106:
[----:B------:R-:W3:Y:S01]  /*52d0*/  LDC.64 R30, c[0x0][0x640] ;  /* 0x00019000ff1e7b82 */ /* 0x000ee20000000a00 */
[-C--:B------:R-:W-:Y:S01]  /*52e0*/  SHF.R.U64 R73, R14, R18.reuse, R15 ;  /* 0x000000120e497219 */ /* 0x080fe2000000120f */
[----:B--2---:R-:W-:Y:S01]  /*52f0*/  IMAD.MOV R23, RZ, RZ, -R23 ;  /* 0x000000ffff177224 */ /* 0x004fe200078e0a17 */
[----:B0-----:R-:W-:Y:S01]  /*5300*/  SHF.R.U32.HI R8, RZ, R18, R15 ;  /* 0x00000012ff087219 */ /* 0x001fe2000001160f */
[----:B------:R-:W-:Y:S01]  /*5310*/  ULDC UR6, c[0x0][0x154] ;  /* 0x0000550000067ab9 */ /* 0x000fe20000000800 */
[----:B------:R-:W-:Y:S01]  /*5320*/  IADD3 R11, P0, RZ, -R73, RZ ;  /* 0x80000049ff0b7210 */ /* 0x000fe20007f1e0ff */
[----:B------:R-:W-:Y:S02]  /*5330*/  IMAD R23, R25, R23, R22 ;  /* 0x0000001719177224 */ /* 0x000fe400078e0216 */
[----:B------:R-:W0:Y:S01]  /*5340*/  LDC R14, c[0x0][0x618] ;  /* 0x00018600ff0e7b82 */ /* 0x000e220000000800 */
[----:B------:R-:W-:Y:S02]  /*5350*/  IMAD.MOV.U32 R13, RZ, RZ, 0x1 ;  /* 0x00000001ff0d7424 */ /* 0x000fe400078e00ff */
[----:B------:R-:W-:-:S04]  /*5360*/  IMAD.X R9, RZ, RZ, ~R8, P0 ;  /* 0x000000ffff097224 */ /* 0x000fc800000e0e08 */
[-C--:B-1----:R-:W-:Y:S01]  /*5370*/  IMAD R10, R9, R20.reuse, RZ ;  /* 0x00000014090a7224 */ /* 0x082fe200078e02ff */
[----:B------:R-:W1:Y:S01]  /*5380*/  LDC R26, c[0x0][0x608] ;  /* 0x00018200ff1a7b82 */ /* 0x000e620000000800 */
[----:B------:R-:W-:-:S04]  /*5390*/  IMAD.WIDE.U32 R8, R11, R20, R4 ;  /* 0x000000140b087225 */ /* 0x000fc800078e0004 */
[----:B------:R-:W-:Y:S01]  /*53a0*/  IMAD R11, R11, R21, R10 ;  /* 0x000000150b0b7224 */ /* 0x000fe200078e020a */
[----:B------:R-:W-:Y:S02]  /*53b0*/  I2FP.F32.U32 R10, R24 ;  /* 0x00000018000a7245 */ /* 0x000fe40000201000 */
[----:B------:R-:W2:Y:S01]  /*53c0*/  LDC R28, c[0x0][0x658] ;  /* 0x00019600ff1c7b82 */ /* 0x000ea20000000800 */
[----:B------:R-:W-:Y:S01]  /*53d0*/  IMAD.IADD R9, R9, 0x1, R11 ;  /* 0x0000000109097824 */ /* 0x000fe200078e020b */
[----:B---3--:R-:W-:Y:S01]  /*53e0*/  ISETP.NE.U32.AND P0, PT, R30, RZ, PT ;  /* 0x000000ff1e00720c */ /* 0x008fe20003f05070 */
[----:B------:R-:W-:Y:S01]  /*53f0*/  FMUL R10, R10, UR6 ;  /* 0x000000060a0a7c20 */ /* 0x000fe20008400000 */
[----:B------:R-:W-:Y:S02]  /*5400*/  IMAD.MOV.U32 R11, RZ, RZ, -0x1 ;  /* 0xffffffffff0b7424 */ /* 0x000fe400078e00ff */
[----:B------:R-:W-:Y:S01]  /*5410*/  ISETP.NE.AND.EX P0, PT, R31, RZ, PT, P0 ;  /* 0x000000ff1f00720c */ /* 0x000fe20003f05300 */
[----:B------:R3:W4:Y:S01]  /*5420*/  F2I.U32.TRUNC.NTZ R19, R10 ;  /* 0x0000000a00137305 */ /* 0x000722000020f000 */
[----:B------:R-:W3:Y:S01]  /*5430*/  LDC R21, c[0x0][0x148] ;  /* 0x00005200ff157b82 */ /* 0x000ee20000000800 */
[----:B0-----:R-:W-:-:S02]  /*5440*/  SHF.R.U64 R18, R8, R14, R9 ;  /* 0x0000000e08127219 */ /* 0x001fc40000001209 */
[----:B------:R-:W-:-:S05]  /*5450*/  SHF.R.U32.HI R9, RZ, R14, R9 ;  /* 0x0000000eff097219 */ /* 0x000fca0000011609 */
[----:B------:R-:W0:Y:S01]  /*5460*/  LDC R22, c[0x0][0x600] ;  /* 0x00018000ff167b82 */ /* 0x000e220000000800 */
[-CC-:B-1----:R-:W-:Y:S02]  /*5470*/  SHF.R.U64 R16, R18, R26.reuse, R9.reuse ;  /* 0x0000001a12107219 */ /* 0x182fe40000001209 */
[----:B------:R-:W-:-:S05]  /*5480*/  SHF.R.U32.HI R9, RZ, R26, R9 ;  /* 0x0000001aff097219 */ /* 0x000fca0000011609 */
[----:B------:R-:W1:Y:S01]  /*5490*/  LDC R27, c[0x0][0x648] ;  /* 0x00019200ff1b7b82 */ /* 0x000e620000000800 */
[-CC-:B--2---:R-:W-:Y:S02]  /*54a0*/  SHF.R.U64 R20, R16, R28.reuse, R9.reuse ;  /* 0x0000001c10147219 */ /* 0x184fe40000001209 */
[-C--:B------:R-:W-:Y:S02]  /*54b0*/  SHF.L.U32 R11, R11, R28.reuse, RZ ;  /* 0x0000001c0b0b7219 */ /* 0x080fe400000006ff */
[-C--:B------:R-:W-:Y:S01]  /*54c0*/  SHF.R.U32.HI R9, RZ, R28.reuse, R9 ;  /* 0x0000001cff097219 */ /* 0x080fe20000011609 */
[----:B------:R-:W-:Y:S01]  /*54d0*/  IMAD.MOV.U32 R8, RZ, RZ, R20 ;  /* 0x000000ffff087224 */ /* 0x000fe200078e0014 */
[----:B------:R-:W-:Y:S01]  /*54e0*/  SHF.L.U32 R26, R13, R28, RZ ;  /* 0x0000001c0d1a7219 */ /* 0x000fe200000006ff */
[----:B------:R-:W2:Y:S01]  /*54f0*/  LDC R29, c[0x0][0x638] ;  /* 0x00018e00ff1d7b82 */ /* 0x000ea20000000800 */
[----:B------:R-:W-:-:S07]  /*5500*/  LOP3.LUT R25, RZ, R11, RZ, 0x33, !PT ;  /* 0x0000000bff197212 */ /* 0x000fce00078e33ff */
[----:B------:R-:W0:Y:S01]  /*5510*/  LDC R32, c[0x0][0x610] ;  /* 0x00018400ff207b82 */ /* 0x000e220000000800 */
[----:B----4-:R-:W-:Y:S05]  /*5520*/  @!P0 BRA `(.L_x_107) ;  /* 0x0000000000288947 */ /* 0x010fea0003800000 */
[----:B------:R-:W4:Y:S02]  /*5530*/  LDC R13, c[0x0][0x64c] ;  /* 0x00019300ff0d7b82 */ /* 0x000f240000000800 */
[----:B----4-:R-:W-:-:S05]  /*5540*/  IADD3 R13, P0, R20, R13, RZ ;  /* 0x0000000d140d7210 */ /* 0x010fca0007f1e0ff */
[----:B------:R-:W-:-:S04]  /*5550*/  IMAD.X R17, RZ, RZ, R9, P0 ;  /* 0x000000ffff117224 */ /* 0x000fc800000e0609 */
[----:B------:R-:W-:-:S04]  /*5560*/  IMAD.WIDE.U32 R8, R17, R30, RZ ;  /* 0x0000001e11087225 */ /* 0x000fc800078e00ff */
[----:B---3--:R-:W-:-:S04]  /*5570*/  IMAD.WIDE.U32 R10, P0, R13, R31, R8 ;  /* 0x0000001f0d0a7225 */ /* 0x008fc80007800008 */
[----:B------:R-:W-:-:S04]  /*5580*/  IMAD.WIDE.U32 R8, R13, R30, RZ ;  /* 0x0000001e0d087225 */ /* 0x000fc800078e00ff */
[----:B------:R-:W-:Y:S01]  /*5590*/  IMAD.X R15, RZ, RZ, RZ, P0 ;  /* 0x000000ffff0f7224 */ /* 0x000fe200000e06ff */
[----:B------:R-:W-:Y:S01]  /*55a0*/  IADD3 RZ, P0, R9, R10, RZ ;  /* 0x0000000a09ff7210 */ /* 0x000fe20007f1e0ff */
[----:B------:R-:W-:-:S04]  /*55b0*/  IMAD.MOV.U32 R14, RZ, RZ, R11 ;  /* 0x000000ffff0e7224 */ /* 0x000fc800078e000b */
[----:B------:R-:W-:-:S08]  /*55c0*/  IMAD.WIDE.U32.X R8, R17, R31, R14, P0 ;  /* 0x0000001f11087225 */ /* 0x000fd000000e040e */
.L_x_107:
[----:B-1----:R-:W-:Y:S01]  /*55d0*/  SHF.R.U64 R8, R8, R27, R9 ;  /* 0x0000001b08087219 */ /* 0x002fe20000001209 */
[----:B0-----:R-:W-:Y:S01]  /*55e0*/  VIADD R13, R22, 0xffffffff ;  /* 0xffffffff160d7836 */ /* 0x001fe20000000000 */
[----:B------:R-:W-:Y:S01]  /*55f0*/  LOP3.LUT R11, R16, R25, RZ, 0xc0, !PT ;  /* 0x00000019100b7212 */ /* 0x000fe200078ec0ff */
[----:B------:R-:W-:Y:S02]  /*5600*/  IMAD.MOV R19, RZ, RZ, -R19 ;  /* 0x000000ffff137224 */ /* 0x000fe400078e0a13 */
[----:B------:R-:W-:Y:S02]  /*5610*/  IMAD.MOV R9, RZ, RZ, -R8 ;  /* 0x000000ffff097224 */ /* 0x000fe400078e0a08 */
[----:B------:R-:W-:Y:S01]  /*5620*/  IMAD R26, R26, R8, R11 ;  /* 0x000000081a1a7224 */ /* 0x000fe200078e020b */
[----:B------:R-:W-:Y:S01]  /*5630*/  LOP3.LUT R11, R18, R13, RZ, 0xc0, !PT ;  /* 0x0000000d120b7212 */ /* 0x000fe200078ec0ff */
[----:B---3--:R-:W-:Y:S02]  /*5640*/  @P4 IMAD R23, R21, R19, R24 ;  /* 0x0000001315174224 */ /* 0x008fe400078e0218 */
[----:B--2---:R-:W-:-:S02]  /*5650*/  IMAD R8, R9, R29, R20 ;  /* 0x0000001d09087224 */ /* 0x004fc400078e0214 */
[----:B------:R-:W-:Y:S02]  /*5660*/  IMAD R26, R26, R32, R23 ;  /* 0x000000201a1a7224 */ /* 0x000fe400078e0217 */
[----:B------:R-:W-:Y:S02]  /*5670*/  IMAD R9, R8, R22, R11 ;  /* 0x0000001608097224 */ /* 0x000fe400078e020b */
[----:B------:R-:W-:-:S03]  /*5680*/  IMAD.MOV.U32 R10, RZ, RZ, 0x1 ;  /* 0x00000001ff0a7424 */ /* 0x000fc600078e00ff */
[----:B------:R-:W-:Y:S02]  /*5690*/  SEL R15, R9, R26, !P4 ;  /* 0x0000001a090f7207 */ /* 0x000fe40006000000 */
[----:B------:R-:W-:Y:S02]  /*56a0*/  PRMT R8, R10, 0x7610, R8 ;  /* 0x000076100a087816 */ /* 0x000fe40000000008 */
[----:B------:R-:W-:-:S07]  /*56b0*/  SEL R26, R26, R9, !P4 ;  /* 0x000000091a1a7207 */ /* 0x000fce0006000000 */
.L_x_105:
[----:B------:R-:W-:Y:S01]  /*56c0*/  LOP3.LUT P0, RZ, R8, 0xff, RZ, 0xc0, !PT ;  /* 0x000000ff08ff7812 */ /* 0x000fe2000780c0ff */
[----:B------:R-:W-:-:S12]  /*56d0*/  IMAD.MOV.U32 R71, RZ, RZ, R26 ;  /* 0x000000ffff477224 */ /* 0x000fd800078e001a */
[----:B------:R-:W-:Y:S05]  /*56e0*/  @P0 BRA `(.L_x_108) ;  /* 0xffffffbc00300947 */ /* 0x000fea000383ffff */
[----:B------:R-:W-:Y:S05]  /*56f0*/  EXIT ;  /* 0x000000000000794d */ /* 0x000fea0003800000 */
.L_x_8:
[----:B0-----:R-:W-:Y:S01]  /*5700*/  ULDC.64 UR4, c[0x0][0x650] ;  /* 0x0001940000047ab9 */ /* 0x001fe20000000a00 */
        /* <DEDUP_REMOVED lines=25> */
.L_x_110:
[----:B------:R-:W0:Y:S01]  /*58a0*/  LDC.64 R28, c[0x0][0x640] ;  /* 0x00019000ff1c7b82 */ /* 0x000e220000000a00 */
[-CC-:B------:R-:W-:Y:S01]  /*58b0*/  SHF.R.U64 R21, R16, R6.reuse, R17.reuse ;  /* 0x0000000610157219 */ /* 0x180fe20000001211 */
[----:B------:R-:W-:Y:S01]  /*58c0*/  IMAD.MOV.U32 R31, RZ, RZ, 0x1 ;  /* 0x00000001ff1f7424 */ /* 0x000fe200078e00ff */
[----:B------:R-:W-:Y:S02]  /*58d0*/  SHF.R.U32.HI R3, RZ, R6, R17 ;  /* 0x00000006ff037219 */ /* 0x000fe40000011611 */
[----:B------:R-:W-:-:S03]  /*58e0*/  IADD3 R15, P0, RZ, -R21, RZ ;  /* 0x80000015ff0f7210 */ /* 0x000fc60007f1e0ff */
[----:B------:R-:W1:Y:S02]  /*58f0*/  LDC R14, c[0x0][0x618] ;  /* 0x00018600ff0e7b82 */ /* 0x000e640000000800 */
[----:B------:R-:W-:Y:S02]  /*5900*/  IMAD.X R3, RZ, RZ, ~R3, P0 ;  /* 0x000000ffff037224 */ /* 0x000fe400000e0e03 */
[----:B------:R-:W-:-:S04]  /*5910*/  IMAD.WIDE.U32 R12, R15, R22, R4 ;  /* 0x000000160f0c7225 */ /* 0x000fc800078e0004 */
[----:B------:R-:W2:Y:S01]  /*5920*/  LDC R16, c[0x0][0x608] ;  /* 0x00018200ff107b82 */ /* 0x000ea20000000800 */
[----:B------:R-:W-:-:S04]  /*5930*/  IMAD R6, R3, R22, RZ ;  /* 0x0000001603067224 */ /* 0x000fc800078e02ff */
[----:B------:R-:W-:-:S03]  /*5940*/  IMAD R3, R15, R23, R6 ;  /* 0x000000170f037224 */ /* 0x000fc600078e0206 */
[----:B------:R-:W3:Y:S01]  /*5950*/  LDC R26, c[0x0][0x658] ;  /* 0x00019600ff1a7b82 */ /* 0x000ee20000000800 */
[----:B------:R-:W-:Y:S01]  /*5960*/  IMAD.IADD R3, R13, 0x1, R3 ;  /* 0x000000010d037824 */ /* 0x000fe200078e0203 */
[----:B0-----:R-:W-:Y:S01]  /*5970*/  ISETP.NE.U32.AND P0, PT, R28, RZ, PT ;  /* 0x000000ff1c00720c */ /* 0x001fe20003f05070 */
[----:B------:R-:W-:-:S03]  /*5980*/  IMAD.MOV.U32 R13, RZ, RZ, -0x1 ;  /* 0xffffffffff0d7424 */ /* 0x000fc600078e00ff */
        /* <DEDUP_REMOVED lines=25> */
.L_x_111:
[----:B-1----:R-:W-:Y:S01]  /*5b20*/  SHF.R.U64 R6, R12, R25, R13 ;  /* 0x000000190c067219 */ /* 0x002fe2000000120d */
[----:B0-----:R-:W-:Y:S01]  /*5b30*/  VIADD R13, R24, 0xffffffff ;  /* 0xffffffff180d7836 */ /* 0x001fe20000000000 */
[----:B------:R-:W-:Y:S01]  /*5b40*/  SHF.L.U32 R9, R31, R26, RZ ;  /* 0x0000001a1f097219 */ /* 0x000fe200000006ff */
[----:B------:R-:W-:Y:S01]  /*5b50*/  @P4 IMAD R10, R11, R20, R8 ;  /* 0x000000140b0a4224 */ /* 0x000fe200078e0208 */
[----:B------:R-:W-:Y:S01]  /*5b60*/  LOP3.LUT R3, R22, R33, RZ, 0xc0, !PT ;  /* 0x0000002116037212 */ /* 0x000fe200078ec0ff */
[----:B------:R-:W-:Y:S01]  /*5b70*/  IMAD.MOV R12, RZ, RZ, -R6 ;  /* 0x000000ffff0c7224 */ /* 0x000fe200078e0a06 */
[----:B------:R-:W-:Y:S01]  /*5b80*/  LOP3.LUT R18, R18, R13, RZ, 0xc0, !PT ;  /* 0x0000000d12127212 */ /* 0x000fe200078ec0ff */
[----:B------:R-:W-:Y:S02]  /*5b90*/  IMAD.MOV.U32 R17, RZ, RZ, R21 ;  /* 0x000000ffff117224 */ /* 0x000fe400078e0015 */
[----:B------:R-:W-:Y:S02]  /*5ba0*/  IMAD R9, R9, R6, R3 ;  /* 0x0000000609097224 */ /* 0x000fe400078e0203 */
[----:B--2---:R-:W-:-:S02]  /*5bb0*/  IMAD R3, R12, R27, R23 ;  /* 0x0000001b0c037224 */ /* 0x004fc400078e0217 */
[----:B---3--:R-:W-:Y:S02]  /*5bc0*/  IMAD R10, R9, R30, R10 ;  /* 0x0000001e090a7224 */ /* 0x008fe400078e020a */
[----:B------:R-:W-:Y:S02]  /*5bd0*/  IMAD.MOV.U32 R6, RZ, RZ, 0x1 ;  /* 0x00000001ff067424 */ /* 0x000fe400078e00ff */
[----:B------:R-:W-:-:S03]  /*5be0*/  IMAD R9, R3, R24, R18 ;  /* 0x0000001803097224 */ /* 0x000fc600078e0212 */
[----:B------:R-:W-:Y:S02]  /*5bf0*/  PRMT R3, R6, 0x7610, R3 ;  /* 0x0000761006037816 */ /* 0x000fe40000000003 */
[----:B------:R-:W-:Y:S02]  /*5c00*/  SEL R6, R9, R10, !P4 ;  /* 0x0000000a09067207 */ /* 0x000fe40006000000 */
[----:B------:R-:W-:-:S07]  /*5c10*/  SEL R18, R10, R9, !P4 ;  /* 0x000000090a127207 */ /* 0x000fce0006000000 */
.L_x_109:
[----:B------:R-:W-:-:S08]  /*5c20*/  NOP ;  /* 0x0000000000007918 */ /* 0x000fd00000000000 */
[----:B------:R-:W0:-:S00]  /*5c30*/  USETMAXREG.DEALLOC.CTAPOOL 0x28 ;  /* 0x00000028000079c8 */ /* 0x000e0000080e0500 */
[----:B0-----:R-:W-:-:S13]  /*5c40*/  ISETP.NE.AND P0, PT, R7, RZ, PT ;  /* 0x000000ff0700720c */ /* 0x001fda0003f05270 */
[----:B------:R-:W-:Y:S05]  /*5c50*/  @P0 EXIT ;  /* 0x000000000000094d */ /* 0x000fea0003800000 */
[----:B------:R-:W-:Y:S01]  /*5c60*/  LOP3.LUT P0, RZ, R3, 0xff, RZ, 0xc0, !PT ;  /* 0x000000ff03ff7812 */ /* 0x000fe2000780c0ff */
[----:B------:R-:W-:Y:S02]  /*5c70*/  IMAD.MOV.U32 R3, RZ, RZ, 0x1 ;  /* 0x00000001ff037424 */ /* 0x000fe400078e00ff */
[----:B------:R-:W-:-:S10]  /*5c80*/  IMAD.MOV.U32 R15, RZ, RZ, RZ ;  /* 0x000000ffff0f7224 */ /* 0x000fd400078e00ff */
[----:B------:R-:W-:Y:S05]  /*5c90*/  @!P0 BRA `(.L_x_112) ;  /* 0x0000000c003c8947 */ /* 0x000fea0003800000 */
[----:B------:R-:W0:Y:S01]  /*5ca0*/  LDC R3, c[0x0][0x28c] ;  /* 0x0000a300ff037b82 */ /* 0x000e220000000800 */
[----:B------:R-:W1:Y:S01]  /*5cb0*/  S2R R12, SR_CgaCtaId ;  /* 0x00000000000c7919 */ /* 0x000e620000008800 */
[----:B------:R-:W-:Y:S01]  /*5cc0*/  ULDC UR5, c[0x0][0x658] ;  /* 0x0001960000057ab9 */ /* 0x000fe20000000800 */
[----:B------:R-:W-:Y:S01]  /*5cd0*/  UMOV UR7, 0xffffffff ;  /* 0xffffffff00077882 */ /* 0x000fe20000000000 */
[----:B------:R-:W-:Y:S01]  /*5ce0*/  ULDC UR6, c[0x0][0xc] ;  /* 0x0000030000067ab9 */ /* 0x000fe20000000800 */
[----:B------:R-:W-:Y:S01]  /*5cf0*/  USHF.L.U32 UR8, UR7, UR5, URZ ;  /* 0x0000000507087299 */ /* 0x000fe2000800063f */
[----:B------:R-:W-:Y:S01]  /*5d00*/  BSSY B0, `(.L_x_112) ;  /* 0x00000c8000007945 */ /* 0x000fe20003800000 */
[----:B------:R-:W-:Y:S01]  /*5d10*/  UMOV UR9, 0x1 ;  /* 0x0000000100097882 */ /* 0x000fe20000000000 */
[----:B------:R-:W-:Y:S01]  /*5d20*/  ULDC UR7, c[0x0][0x10] ;  /* 0x0000040000077ab9 */ /* 0x000fe20000000800 */
[----:B------:R-:W-:Y:S01]  /*5d30*/  USHF.L.U32 UR18, UR9, UR5, URZ ;  /* 0x0000000509127299 */ /* 0x000fe2000800063f */
[----:B------:R-:W-:Y:S01]  /*5d40*/  IMAD.MOV.U32 R16, RZ, RZ, 0x1 ;  /* 0x00000001ff107424 */ /* 0x000fe200078e00ff */
[----:B------:R-:W-:Y:S01]  /*5d50*/  UIMAD.WIDE.U32 UR6, UR6, UR7, URZ ;  /* 0x00000007060672a5 */ /* 0x000fe2000f8e003f */
[----:B------:R-:W-:Y:S01]  /*5d60*/  LOP3.LUT R14, R2, 0x2, RZ, 0xfc, !PT ;  /* 0x00000002020e7812 */ /* 0x000fe200078efcff */
[----:B------:R-:W-:Y:S01]  /*5d70*/  ULDC UR5, c[0x0][0x14] ;  /* 0x0000050000057ab9 */ /* 0x000fe20000000800 */
[----:B------:R-:W-:Y:S01]  /*5d80*/  IMAD.MOV.U32 R15, RZ, RZ, RZ ;  /* 0x000000ffff0f7224 */ /* 0x000fe200078e00ff */
[----:B------:R-:W-:-:S02]  /*5d90*/  UIMAD.WIDE.U32 UR20, UR6, UR5, URZ ;  /* 0x00000005061472a5 */ /* 0x000fc4000f8e003f */
[----:B------:R-:W-:Y:S01]  /*5da0*/  UIMAD UR13, UR7, UR5, URZ ;  /* 0x00000005070d72a4 */ /* 0x000fe2000f8e023f */
[----:B------:R-:W-:Y:S01]  /*5db0*/  ULDC UR4, c[0x0][0x600] ;  /* 0x0001800000047ab9 */ /* 0x000fe20000000800 */
[----:B------:R-:W-:Y:S02]  /*5dc0*/  ULOP3.LUT UR17, URZ, UR8, URZ, 0x33, !UPT ;  /* 0x000000083f117292 */ /* 0x000fe4000f8e333f */
[----:B------:R-:W-:Y:S01]  /*5dd0*/  UIADD3 UR4, UR4, -0x1, URZ ;  /* 0xffffffff04047890 */ /* 0x000fe2000fffe03f */
[----:B0-----:R-:W-:Y:S01]  /*5de0*/  VIADD R3, R3, 0x3f ;  /* 0x0000003f03037836 */ /* 0x001fe20000000000 */
[----:B------:R-:W-:Y:S01]  /*5df0*/  UIADD3 UR13, UR21, UR13, URZ ;  /* 0x0000000d150d7290 */ /* 0x000fe2000fffe03f */
[----:B------:R-:W-:-:S03]  /*5e00*/  ULDC.64 UR22, c[0x0][0x198] ;  /* 0x0000660000167ab9 */ /* 0x000fc60000000a00 */
[----:B------:R-:W-:-:S04]  /*5e10*/  SHF.R.S32.HI R8, RZ, 0x1f, R3 ;  /* 0x0000001fff087819 */ /* 0x000fc80000011403 */
[----:B------:R-:W-:Y:S01]  /*5e20*/  LEA.HI R8, R8, R3, RZ, 0x6 ;  /* 0x0000000308087211 */ /* 0x000fe200078f30ff */
[C---:B-1----:R-:W-:Y:S02]  /*5e30*/  IMAD.SHL.U32 R11, R12.reuse, 0x20, RZ ;  /* 0x000000200c0b7824 */ /* 0x042fe400078e00ff */
[----:B------:R-:W-:Y:S01]  /*5e40*/  IMAD.SHL.U32 R12, R12, 0x800, RZ ;  /* 0x000008000c0c7824 */ /* 0x000fe200078e00ff */
[----:B------:R-:W-:Y:S01]  /*5e50*/  SHF.R.S32.HI R10, RZ, 0x6, R8 ;  /* 0x00000006ff0a7819 */ /* 0x000fe20000011408 */
[----:B------:R-:W-:Y:S01]  /*5e60*/  IMAD.MOV.U32 R3, RZ, RZ, 0x1 ;  /* 0x00000001ff037424 */ /* 0x000fe200078e00ff */
[----:B------:R-:W-:Y:S02]  /*5e70*/  LOP3.LUT R11, R11, 0x20, RZ, 0xc0, !PT ;  /* 0x000000200b0b7812 */ /* 0x000fe400078ec0ff */
[----:B------:R-:W-:Y:S01]  /*5e80*/  LOP3.LUT R12, R12, 0x800, RZ, 0xc0, !PT ;  /* 0x000008000c0c7812 */ /* 0x000fe200078ec0ff */
[----:B------:R-:W-:-:S07]  /*5e90*/  VIADD R13, R10, 0x1 ;  /* 0x000000010a0d7836 */ /* 0x000fce0000000000 */
.L_x_123:
[----:B------:R-:W-:-:S03]  /*5ea0*/  UMOV UR5, 0xffffffff ;  /* 0xffffffff00057882 */ /* 0x000fc60000000000 */
[----:B------:R-:W-:Y:S05]  /*5eb0*/  BRA.DIV UR5, `(.L_x_113) ;  /* 0x00000016059c7947 */ /* 0x000fea000b800000 */
[----:B------:R-:W-:-:S13]  /*5ec0*/  ELECT P0, URZ, PT ;  /* 0x00000000003f782f */ /* 0x000fda0003800000 */
.L_x_148:
[----:B------:R-:W0:Y:S01]  /*5ed0*/  LDC R7, c[0x0][0x28c] ;  /* 0x0000a300ff077b82 */ /* 0x000e220000000800 */
[----:B------:R-:W-:Y:S01]  /*5ee0*/  BSSY B1, `(.L_x_114) ;  /* 0x0000038000017945 */ /* 0x000fe20003800000 */
[----:B0-----:R-:W-:-:S13]  /*5ef0*/  ISETP.LT.OR P0, PT, R7, 0x1, !P0 ;  /* 0x000000010700780c */ /* 0x001fda0004701670 */
[----:B------:R-:W-:Y:S05]  /*5f00*/  @P0 BRA `(.L_x_115) ;  /* 0x0000000000d40947 */ /* 0x000fea0003800000 */
[----:B------:R-:W-:Y:S02]  /*5f10*/  IMAD R19, R6, 0x40, R11 ;  /* 0x0000004006137824 */ /* 0x000fe400078e020b */
[----:B------:R-:W-:Y:S02]  /*5f20*/  IMAD.SHL.U32 R20, R18, 0x80, RZ ;  /* 0x0000008012147824 */ /* 0x000fe400078e00ff */
[----:B------:R-:W-:Y:S02]  /*5f30*/  IMAD.MOV.U32 R23, RZ, RZ, RZ ;  /* 0x000000ffff177224 */ /* 0x000fe400078e00ff */
[----:B------:R-:W-:Y:S02]  /*5f40*/  IMAD.MOV.U32 R6, RZ, RZ, R13 ;  /* 0x000000ffff067224 */ /* 0x000fe400078e000d */
[----:B------:R-:W-:Y:S02]  /*5f50*/  IMAD.MOV.U32 R7, RZ, RZ, R3 ;  /* 0x000000ffff077224 */ /* 0x000fe400078e0003 */
[----:B------:R-:W-:-:S07]  /*5f60*/  IMAD.MOV.U32 R9, RZ, RZ, R15 ;  /* 0x000000ffff097224 */ /* 0x000fce00078e000f */
.L_x_118:
[----:B------:R-:W0:Y:S01]  /*5f70*/  S2R R21, SR_CgaCtaId ;  /* 0x0000000000157919 */ /* 0x000e220000008800 */
[----:B------:R-:W-:Y:S02]  /*5f80*/  MOV R8, 0x400 ;  /* 0x0000040000087802 */ /* 0x000fe40000000f00 */
[----:B------:R-:W-:-:S13]  /*5f90*/  LOP3.LUT P1, RZ, R0, 0x7f, RZ, 0xc0, !PT ;  /* 0x0000007f00ff7812 */ /* 0x000fda000782c0ff */
[----:B------:R-:W1:Y:S01]  /*5fa0*/  @!P1 LDC R18, c[0x0][0x500] ;  /* 0x00014000ff129b82 */ /* 0x000e620000000800 */
[----:B0-----:R-:W-:Y:S02]  /*5fb0*/  LEA R22, R21, R8, 0x18 ;  /* 0x0000000815167211 */ /* 0x001fe400078ec0ff */
[----:B------:R-:W-:-:S03]  /*5fc0*/  SHF.L.U32 R8, R7, 0x1f, RZ ;  /* 0x0000001f07087819 */ /* 0x000fc600000006ff */
[----:B------:R-:W-:-:S04]  /*5fd0*/  IMAD R21, R9, 0x8, R22 ;  /* 0x0000000809157824 */ /* 0x000fc800078e0216 */
[----:B------:R-:W0:Y:S02]  /*5fe0*/  SYNCS.PHASECHK.TRANS64.TRYWAIT P0, [R21+URZ+0x90], R8 ;  /* 0x00009008150075a7 */ /* 0x000e24000800017f */
[----:B01----:R-:W-:Y:S05]  /*5ff0*/  @!P0 BRA `(.L_x_116) ;  /* 0x00000014006c8947 */ /* 0x003fea0003800000 */
.L_x_149:
[----:B0-----:R-:W-:Y:S01]  /*6000*/  PRMT R8, R14, 0x9910, RZ ;  /* 0x000099100e087816 */ /* 0x001fe200000000ff */
[----:B------:R0:W-:Y:S03]  /*6010*/  @!P1 SYNCS.ARRIVE.TRANS64 RZ, [R21+URZ], R18 ;  /* 0x0000001215ff99a7 */ /* 0x0001e6000800003f */
[----:B------:R-:W-:-:S13]  /*6020*/  ISETP.NE.AND P0, PT, R8, 0x2, PT ;  /* 0x000000020800780c */ /* 0x000fda0003f05270 */
[----:B0-----:R-:W-:Y:S05]  /*6030*/  @P0 BRA `(.L_x_117) ;  /* 0x0000000000040947 */ /* 0x001fea0003800000 */
[----:B------:R-:W-:Y:S01]  /*6040*/  BPT.TRAP 0x1 ;  /* 0x000000040000795c */ /* 0x000fe20000300000 */
.L_x_117:
[----:B------:R-:W-:Y:S01]  /*6050*/  R2UR UR16, R22 ;  /* 0x00000000161072ca */ /* 0x000fe200000e0000 */
[----:B------:R-:W-:Y:S01]  /*6060*/  IMAD R22, R9, 0x2000, R22 ;  /* 0x0000200009167824 */ /* 0x000fe200078e0216 */
[----:B------:R-:W-:Y:S01]  /*6070*/  R2UR UR9, R21 ;  /* 0x00000000150972ca */ /* 0x000fe200000e0000 */
[C---:B------:R-:W-:Y:S01]  /*6080*/  IMAD R8, R9.reuse, 0x1000, R12 ;  /* 0x0000100009087824 */ /* 0x040fe200078e020c */
[----:B------:R-:W-:Y:S01]  /*6090*/  UIADD3 UR6, UP0, UR22, 0xf0, URZ ;  /* 0x000000f016067890 */ /* 0x000fe2000ff1e03f */
[----:B------:R-:W-:Y:S01]  /*60a0*/  VIADD R6, R6, 0xffffffff ;  /* 0xffffffff06067836 */ /* 0x000fe20000000000 */
[----:B------:R-:W-:Y:S01]  /*60b0*/  R2UR UR5, R22 ;  /* 0x00000000160572ca */ /* 0x000fe200000e0000 */
[----:B------:R-:W-:Y:S01]  /*60c0*/  UIADD3 UR24, UP1, UR22, 0x1f0, URZ ;  /* 0x000001f016187890 */ /* 0x000fe2000ff3e03f */
[----:B------:R-:W-:Y:S01]  /*60d0*/  R2UR UR8, R8 ;  /* 0x00000000080872ca */ /* 0x000fe200000e0000 */
[----:B------:R-:W-:Y:S01]  /*60e0*/  UIADD3.X UR7, URZ, UR23, URZ, UP0, !UPT ;  /* 0x000000173f077290 */ /* 0x000fe200087fe43f */
[----:B------:R-:W-:Y:S01]  /*60f0*/  R2UR UR11, R20 ;  /* 0x00000000140b72ca */ /* 0x000fe200000e0000 */
[----:B------:R-:W-:Y:S01]  /*6100*/  VIADD R9, R9, 0x1 ;  /* 0x0000000109097836 */ /* 0x000fe20000000000 */
[----:B------:R-:W-:Y:S01]  /*6110*/  R2UR UR10, R23 ;  /* 0x00000000170a72ca */ /* 0x000fe200000e0000 */
[----:B------:R-:W-:Y:S01]  /*6120*/  UIADD3.X UR25, URZ, UR23, URZ, UP1, !UPT ;  /* 0x000000173f197290 */ /* 0x000fe20008ffe43f */
[----:B------:R-:W-:Y:S01]  /*6130*/  R2UR UR12, R17 ;  /* 0x00000000110c72ca */ /* 0x000fe200000e0000 */
[----:B------:R-:W-:Y:S01]  /*6140*/  UMOV UR14, 0x0 ;  /* 0x00000000000e7882 */ /* 0x000fe20000000000 */
[----:B------:R-:W-:Y:S01]  /*6150*/  R2UR UR19, R19 ;  /* 0x00000000131372ca */ /* 0x000fe200000e0000 */
[----:B------:R-:W-:Y:S01]  /*6160*/  UMOV UR15, 0x10000000 ;  /* 0x10000000000f7882 */ /* 0x000fe20000000000 */
[----:B------:R-:W-:Y:S01]  /*6170*/  ISETP.GT.AND P1, PT, R6, 0x1, PT ;  /* 0x000000010600780c */ /* 0x000fe20003f24270 */
[----:B------:R-:W-:Y:S01]  /*6180*/  UIADD3 UR5, UR5, 0x200, URZ ;  /* 0x0000020005057890 */ /* 0x000fe2000fffe03f */
[----:B------:R-:W-:Y:S01]  /*6190*/  ISETP.NE.AND P0, PT, R9, 0x12, PT ;  /* 0x000000120900780c */ /* 0x000fe20003f05270 */
[----:B------:R-:W-:Y:S01]  /*61a0*/  UIADD3 UR16, UR16, 0x24200, UR8 ;  /* 0x0002420010107890 */ /* 0x000fe2000fffe008 */
[----:B------:R-:W-:Y:S01]  /*61b0*/  VIADD R23, R23, 0x40 ;  /* 0x0000004017177836 */ /* 0x000fe20000000000 */
[----:B------:R-:W-:Y:S01]  /*61c0*/  UMOV UR26, 0x30000 ;  /* 0x00030000001a7882 */ /* 0x000fe20000000000 */
[----:B------:R-:W-:-:S02]  /*61d0*/  SEL R8, RZ, 0x1, P0 ;  /* 0x00000001ff087807 */ /* 0x000fc40000000000 */
[----:B------:R-:W-:Y:S01]  /*61e0*/  UMOV UR8, UR5 ;  /* 0x0000000500087c82 */ /* 0x000fe20008000000 */
[----:B------:R-:W-:Y:S01]  /*61f0*/  SEL R9, R9, RZ, P0 ;  /* 0x000000ff09097207 */ /* 0x000fe20000000000 */
[----:B------:R0:W-:Y:S01]  /*6200*/  UTMALDG.3D [UR8], [UR6], desc[UR14] ;  /* 0x00000e08060075b4 */ /* 0x0001e20008011000 */
[----:B------:R-:W-:Y:S01]  /*6210*/  LOP3.LUT R7, R7, R8, RZ, 0x3c, !PT ;  /* 0x0000000807077212 */ /* 0x000fe200078e3cff */
[----:B0-----:R-:W-:Y:S01]  /*6220*/  UMOV UR11, UR19 ;  /* 0x00000013000b7c82 */ /* 0x001fe20008000000 */
[----:B------:R-:W-:Y:S02]  /*6230*/  UMOV UR8, UR16 ;  /* 0x0000001000087c82 */ /* 0x000fe40008000000 */
[----:B------:R0:W-:Y:S02]  /*6240*/  UTMALDG.3D.MULTICAST [UR8], [UR24], UR26, desc[UR14] ;  /* 0x00000e08180073b4 */ /* 0x0001e4000801181a */
[----:B0-----:R-:W-:Y:S05]  /*6250*/  @P1 BRA `(.L_x_118) ;  /* 0xfffffffc00441947 */ /* 0x001fea000383ffff */
.L_x_115:
[----:B------:R-:W-:Y:S05]  /*6260*/  BSYNC B1 ;  /* 0x0000000000017941 */ /* 0x000fea0003800000 */
.L_x_114:
[----:B------:R-:W-:Y:S01]  /*6270*/  LOP3.LUT P1, RZ, R16, 0xff, RZ, 0xc0, !PT ;  /* 0x000000ff10ff7812 */ /* 0x000fe2000782c0ff */
[C---:B------:R-:W-:Y:S01]  /*6280*/  IMAD.IADD R15, R10.reuse, 0x1, R15 ;  /* 0x000000010a0f7824 */ /* 0x040fe200078e020f */
[----:B------:R-:W-:Y:S01]  /*6290*/  ULDC.64 UR6, c[0x0][0x650] ;  /* 0x0001940000067ab9 */ /* 0x000fe20000000a00 */
[C---:B------:R-:W-:Y:S01]  /*62a0*/  ISETP.GE.U32.AND P2, PT, R10.reuse, 0x12, PT ;  /* 0x000000120a00780c */ /* 0x040fe20003f46070 */
[----:B------:R-:W-:Y:S01]  /*62b0*/  BSSY B1, `(.L_x_119) ;  /* 0x000006a000017945 */ /* 0x000fe20003800000 */
[----:B------:R-:W-:Y:S01]  /*62c0*/  IMAD.MOV.U32 R18, RZ, RZ, -0x1 ;  /* 0xffffffffff127424 */ /* 0x000fe200078e00ff */
[----:B------:R-:W-:Y:S01]  /*62d0*/  ISETP.GT.U32.AND P0, PT, R15, 0x11, PT ;  /* 0x000000110f00780c */ /* 0x000fe20003f04070 */
[----:B------:R-:W-:Y:S01]  /*62e0*/  IMAD.MOV.U32 R17, RZ, RZ, -0x1 ;  /* 0xffffffffff117424 */ /* 0x000fe200078e00ff */
[----:B------:R-:W-:Y:S02]  /*62f0*/  PRMT R16, RZ, 0x7610, R16 ;  /* 0x00007610ff107816 */ /* 0x000fe40000000010 */
[----:B------:R-:W-:-:S03]  /*6300*/  ISETP.LT.U32.AND P0, PT, R10, 0x12, P0 ;  /* 0x000000120a00780c */ /* 0x000fc60000701070 */
[----:B------:R-:W0:Y:S01]  /*6310*/  @P1 S2R R7, SR_CgaCtaId ;  /* 0x0000000000071919 */ /* 0x000e220000008800 */
[----:B------:R-:W-:-:S04]  /*6320*/  @P1 MOV R6, 0x400 ;  /* 0x0000040000061802 */ /* 0x000fc80000000f00 */
[----:B0-----:R-:W-:Y:S01]  /*6330*/  @P1 LEA R8, R7, R6, 0x18 ;  /* 0x0000000607081211 */ /* 0x001fe200078ec0ff */
[----:B------:R-:W-:Y:S01]  /*6340*/  IMAD.WIDE.U32 R6, R15, 0x38e38e39, RZ ;  /* 0x38e38e390f067825 */ /* 0x000fe200078e00ff */
[----:B------:R-:W-:Y:S02]  /*6350*/  SEL R6, RZ, 0x1, !P0 ;  /* 0x00000001ff067807 */ /* 0x000fe40004000000 */
[----:B------:R0:W-:Y:S01]  /*6360*/  @P1 SYNCS.ARRIVE.TRANS64.A1T0 RZ, [R8+URZ+0x138], RZ ;  /* 0x000138ff08ff19a7 */ /* 0x0001e2000810003f */
[----:B------:R-:W-:Y:S02]  /*6370*/  IADD3 R4, P1, R4, UR20, RZ ;  /* 0x0000001404047c10 */ /* 0x000fe4000ff3e0ff */
[----:B------:R-:W-:Y:S01]  /*6380*/  LOP3.LUT R3, R3, R6, RZ, 0x3c, !PT ;  /* 0x0000000603037212 */ /* 0x000fe200078e3cff */
[----:B------:R-:W-:Y:S01]  /*6390*/  IMAD.MOV.U32 R6, RZ, RZ, -0x1 ;  /* 0xffffffffff067424 */ /* 0x000fe200078e00ff */
[----:B------:R-:W-:Y:S02]  /*63a0*/  IADD3.X R5, R5, UR13, RZ, P1, !PT ;  /* 0x0000000d05057c10 */ /* 0x000fe40008ffe4ff */
[----:B------:R-:W-:-:S02]  /*63b0*/  ISETP.GE.U32.AND P0, PT, R4, UR6, PT ;  /* 0x0000000604007c0c */ /* 0x000fc4000bf06070 */
[----:B0-----:R-:W-:Y:S02]  /*63c0*/  SHF.R.U32.HI R8, RZ, 0x2, R7 ;  /* 0x00000002ff087819 */ /* 0x001fe40000011607 */
[----:B------:R-:W-:Y:S02]  /*63d0*/  ISETP.GE.U32.AND.EX P0, PT, R5, UR7, PT, P0 ;  /* 0x0000000705007c0c */ /* 0x000fe4000bf06100 */
[----:B------:R-:W-:Y:S01]  /*63e0*/  @P2 LOP3.LUT R3, R3, 0x1, R8, 0x78, !PT ;  /* 0x0000000103032812 */ /* 0x000fe200078e7808 */
[----:B------:R-:W-:Y:S01]  /*63f0*/  IMAD R15, R8, -0x12, R15 ;  /* 0xffffffee080f7824 */ /* 0x000fe200078e020f */
[----:B------:R-:W-:-:S09]  /*6400*/  PRMT R7, RZ, 0x7610, R7 ;  /* 0x00007610ff077816 */ /* 0x000fd20000000007 */
[----:B------:R-:W-:Y:S05]  /*6410*/  @P0 BRA `(.L_x_120) ;  /* 0x00000004004c0947 */ /* 0x000fea0003800000 */
[----:B------:R-:W0:Y:S01]  /*6420*/  S2R R18, SR_CTAID.X ;  /* 0x0000000000127919 */ /* 0x000e220000002500 */
[----:B------:R-:W-:Y:S01]  /*6430*/  ULDC.64 UR6, c[0x0][0x628] ;  /* 0x00018a0000067ab9 */ /* 0x000fe20000000a00 */
[----:B------:R-:W-:Y:S01]  /*6440*/  ULDC UR8, c[0x0][0x630] ;  /* 0x00018c0000087ab9 */ /* 0x000fe20000000800 */
[----:B------:R-:W-:Y:S01]  /*6450*/  ISETP.NE.U32.AND P0, PT, RZ, UR6, PT ;  /* 0x00000006ff007c0c */ /* 0x000fe2000bf05070 */
[----:B------:R-:W1:Y:S01]  /*6460*/  S2R R19, SR_CTAID.Y ;  /* 0x0000000000137919 */ /* 0x000e620000002600 */
[----:B------:R-:W-:Y:S01]  /*6470*/  ULDC UR9, c[0x0][0x150] ;  /* 0x0000540000097ab9 */ /* 0x000fe20000000800 */
[----:B------:R-:W-:Y:S01]  /*6480*/  IMAD.MOV.U32 R6, RZ, RZ, R4 ;  /* 0x000000ffff067224 */ /* 0x000fe200078e0004 */
[----:B------:R-:W-:Y:S01]  /*6490*/  ISETP.NE.AND.EX P0, PT, RZ, UR7, PT, P0 ;  /* 0x00000007ff007c0c */ /* 0x000fe2000bf05300 */
[----:B------:R-:W-:Y:S01]  /*64a0*/  IMAD.MOV.U32 R7, RZ, RZ, R5 ;  /* 0x000000ffff077224 */ /* 0x000fe200078e0005 */
[----:B0-----:R-:W-:-:S11]  /*64b0*/  I2FP.F32.U32 R20, R18 ;  /* 0x0000001200147245 */ /* 0x001fd60000201000 */
[----:B------:R-:W-:Y:S05]  /*64c0*/  @!P0 BRA `(.L_x_121) ;  /* 0x0000000000288947 */ /* 0x000fea0003800000 */
[----:B------:R-:W-:Y:S02]  /*64d0*/  ULDC UR5, c[0x0][0x634] ;  /* 0x00018d0000057ab9 */ /* 0x000fe40000000800 */
[----:B------:R-:W-:-:S05]  /*64e0*/  IADD3 R7, P0, R4, UR5, RZ ;  /* 0x0000000504077c10 */ /* 0x000fca000ff1e0ff */
[----:B------:R-:W-:-:S04]  /*64f0*/  IMAD.X R17, RZ, RZ, R5, P0 ;  /* 0x000000ffff117224 */ /* 0x000fc800000e0605 */
[----:B------:R-:W-:-:S04]  /*6500*/  IMAD.WIDE.U32 R8, R17, UR6, RZ ;  /* 0x0000000611087c25 */ /* 0x000fc8000f8e00ff */
[----:B------:R-:W-:-:S04]  /*6510*/  IMAD.WIDE.U32 R8, P0, R7, UR7, R8 ;  /* 0x0000000707087c25 */ /* 0x000fc8000f800008 */
[----:B------:R-:W-:-:S04]  /*6520*/  IMAD.WIDE.U32 R6, R7, UR6, RZ ;  /* 0x0000000607067c25 */ /* 0x000fc8000f8e00ff */
[----:B------:R-:W-:Y:S01]  /*6530*/  IMAD.MOV.U32 R6, RZ, RZ, R9 ;  /* 0x000000ffff067224 */ /* 0x000fe200078e0009 */
[----:B------:R-:W-:Y:S01]  /*6540*/  IADD3 RZ, P1, R7, R8, RZ ;  /* 0x0000000807ff7210 */ /* 0x000fe20007f3e0ff */
[----:B------:R-:W-:-:S04]  /*6550*/  IMAD.X R7, RZ, RZ, RZ, P0 ;  /* 0x000000ffff077224 */ /* 0x000fc800000e06ff */
[----:B------:R-:W-:-:S08]  /*6560*/  IMAD.WIDE.U32.X R6, R17, UR7, R6, P1 ;  /* 0x0000000711067c25 */ /* 0x000fd000088e0406 */
.L_x_121:
[--C-:B------:R-:W-:Y:S01]  /*6570*/  SHF.R.U64 R17, R6, UR8, R7.reuse ;  /* 0x0000000806117c19 */ /* 0x100fe20008001207 */
[----:B------:R-:W-:Y:S01]  /*6580*/  FMUL R20, R20, UR9 ;  /* 0x0000000914147c20 */ /* 0x000fe20008400000 */
[----:B------:R-:W0:Y:S01]  /*6590*/  LDC R21, c[0x0][0x144] ;  /* 0x00005100ff157b82 */ /* 0x000e220000000800 */
[----:B-1----:R-:W-:Y:S01]  /*65a0*/  I2FP.F32.U32 R8, R19 ;  /* 0x0000001300087245 */ /* 0x002fe20000201000 */
[----:B------:R-:W-:Y:S01]  /*65b0*/  ULDC UR5, c[0x0][0x154] ;  /* 0x0000550000057ab9 */ /* 0x000fe20000000800 */
[----:B------:R-:W-:Y:S01]  /*65c0*/  SHF.R.U32.HI R6, RZ, UR8, R7 ;  /* 0x00000008ff067c19 */ /* 0x000fe20008011607 */
[----:B------:R-:W-:Y:S01]  /*65d0*/  ULDC.64 UR6, c[0x0][0x620] ;  /* 0x0001880000067ab9 */ /* 0x000fe20000000a00 */
[----:B------:R-:W-:Y:S01]  /*65e0*/  IADD3 R7, P0, RZ, -R17, RZ ;  /* 0x80000011ff077210 */ /* 0x000fe20007f1e0ff */
[----:B------:R-:W1:Y:S01]  /*65f0*/  F2I.U32.TRUNC.NTZ R20, R20 ;  /* 0x0000001400147305 */ /* 0x000e62000020f000 */
[----:B------:R-:W-:Y:S01]  /*6600*/  FMUL R8, R8, UR5 ;  /* 0x0000000508087c20 */ /* 0x000fe20008400000 */
[----:B------:R-:W2:Y:S01]  /*6610*/  LDC R22, c[0x0][0x148] ;  /* 0x00005200ff167b82 */ /* 0x000ea20000000800 */
[----:B------:R-:W-:Y:S01]  /*6620*/  ULDC UR5, c[0x0][0x618] ;  /* 0x0001860000057ab9 */ /* 0x000fe20000000800 */
[----:B------:R-:W-:-:S04]  /*6630*/  IMAD.X R6, RZ, RZ, ~R6, P0 ;  /* 0x000000ffff067224 */ /* 0x000fc800000e0e06 */
[----:B------:R-:W-:Y:S01]  /*6640*/  IMAD R6, R6, UR6, RZ ;  /* 0x0000000606067c24 */ /* 0x000fe2000f8e02ff */
[----:B------:R-:W3:Y:S03]  /*6650*/  F2I.U32.TRUNC.NTZ R8, R8 ;  /* 0x0000000800087305 */ /* 0x000ee6000020f000 */
[C---:B------:R-:W-:Y:S02]  /*6660*/  IMAD R9, R7.reuse, UR7, R6 ;  /* 0x0000000707097c24 */ /* 0x040fe4000f8e0206 */
[----:B------:R-:W-:Y:S01]  /*6670*/  IMAD.WIDE.U32 R6, R7, UR6, R4 ;  /* 0x0000000607067c25 */ /* 0x000fe2000f8e0004 */
[----:B------:R-:W-:Y:S02]  /*6680*/  ULDC.64 UR6, c[0x0][0x640] ;  /* 0x0001900000067ab9 */ /* 0x000fe40000000a00 */
[----:B------:R-:W-:Y:S01]  /*6690*/  ISETP.NE.U32.AND P0, PT, RZ, UR6, PT ;  /* 0x00000006ff007c0c */ /* 0x000fe2000bf05070 */
[----:B-1----:R-:W-:-:S02]  /*66a0*/  IMAD.MOV R20, RZ, RZ, -R20 ;  /* 0x000000ffff147224 */ /* 0x002fc400078e0a14 */
[----:B------:R-:W-:Y:S01]  /*66b0*/  IMAD.IADD R7, R7, 0x1, R9 ;  /* 0x0000000107077824 */ /* 0x000fe200078e0209 */
[----:B------:R-:W-:Y:S01]  /*66c0*/  ISETP.NE.AND.EX P0, PT, RZ, UR7, PT, P0 ;  /* 0x00000007ff007c0c */ /* 0x000fe2000bf05300 */
[----:B0-----:R-:W-:-:S03]  /*66d0*/  IMAD R18, R21, R20, R18 ;  /* 0x0000001415127224 */ /* 0x001fc600078e0212 */
[--C-:B------:R-:W-:Y:S01]  /*66e0*/  SHF.R.U64 R20, R6, UR5, R7.reuse ;  /* 0x0000000506147c19 */ /* 0x100fe20008001207 */
[----:B---3--:R-:W-:Y:S01]  /*66f0*/  IMAD.MOV R6, RZ, RZ, -R8 ;  /* 0x000000ffff067224 */ /* 0x008fe200078e0a08 */
[----:B------:R-:W-:Y:S01]  /*6700*/  SHF.R.U32.HI R7, RZ, UR5, R7 ;  /* 0x00000005ff077c19 */ /* 0x000fe20008011607 */
[----:B------:R-:W-:Y:S02]  /*6710*/  ULDC UR5, c[0x0][0x608] ;  /* 0x0001820000057ab9 */ /* 0x000fe40000000800 */
[----:B--2---:R-:W-:Y:S01]  /*6720*/  @P4 IMAD R18, R22, R6, R19 ;  /* 0x0000000616124224 */ /* 0x004fe200078e0213 */
[--C-:B------:R-:W-:Y:S02]  /*6730*/  SHF.R.U64 R22, R20, UR5, R7.reuse ;  /* 0x0000000514167c19 */ /* 0x100fe40008001207 */
[----:B------:R-:W-:Y:S01]  /*6740*/  SHF.R.U32.HI R7, RZ, UR5, R7 ;  /* 0x00000005ff077c19 */ /* 0x000fe20008011607 */
[----:B------:R-:W-:-:S03]  /*6750*/  ULDC UR5, c[0x0][0x658] ;  /* 0x0001960000057ab9 */ /* 0x000fc60000000800 */
[--C-:B------:R-:W-:Y:S02]  /*6760*/  SHF.R.U64 R19, R22, UR5, R7.reuse ;  /* 0x0000000516137c19 */ /* 0x100fe40008001207 */
[----:B------:R-:W-:-:S03]  /*6770*/  SHF.R.U32.HI R21, RZ, UR5, R7 ;  /* 0x00000005ff157c19 */ /* 0x000fc60008011607 */
[----:B------:R-:W-:Y:S02]  /*6780*/  IMAD.MOV.U32 R8, RZ, RZ, R19 ;  /* 0x000000ffff087224 */ /* 0x000fe400078e0013 */
[----:B------:R-:W-:Y:S01]  /*6790*/  IMAD.MOV.U32 R7, RZ, RZ, R21 ;  /* 0x000000ffff077224 */ /* 0x000fe200078e0015 */
[----:B------:R-:W-:Y:S06]  /*67a0*/  @!P0 BRA `(.L_x_122) ;  /* 0x00000000002c8947 */ /* 0x000fec0003800000 */
        /* <DEDUP_REMOVED lines=9> */
[----:B------:R-:W-:-:S04]  /*6840*/  IMAD.WIDE.U32.X R6, R21, UR7, R6, P1 ;  /* 0x0000000715067c25 */ /* 0x000fc800088e0406 */
[----:B------:R-:W-:-:S07]  /*6850*/  IMAD.MOV.U32 R8, RZ, RZ, R6 ;  /* 0x000000ffff087224 */ /* 0x000fce00078e0006 */
.L_x_122:
[----:B------:R-:W-:Y:S01]  /*6860*/  ULDC UR5, c[0x0][0x648] ;  /* 0x0001920000057ab9 */ /* 0x000fe20000000800 */
[----:B------:R-:W-:Y:S01]  /*6870*/  LOP3.LUT R6, R22, UR17, RZ, 0xc0, !PT ;  /* 0x0000001116067c12 */ /* 0x000fe2000f8ec0ff */
[----:B------:R-:W-:Y:S01]  /*6880*/  ULDC UR6, c[0x0][0x610] ;  /* 0x0001840000067ab9 */ /* 0x000fe20000000800 */
[----:B------:R-:W-:Y:S01]  /*6890*/  SHF.R.U64 R7, R8, UR5, R7 ;  /* 0x0000000508077c19 */ /* 0x000fe20008001207 */
[----:B------:R-:W-:Y:S01]  /*68a0*/  ULDC UR5, c[0x0][0x638] ;  /* 0x00018e0000057ab9 */ /* 0x000fe20000000800 */
[----:B------:R-:W-:-:S03]  /*68b0*/  LOP3.LUT R20, R20, UR4, RZ, 0xc0, !PT ;  /* 0x0000000414147c12 */ /* 0x000fc6000f8ec0ff */
[----:B------:R-:W-:Y:S02]  /*68c0*/  IMAD.MOV R8, RZ, RZ, -R7 ;  /* 0x000000ffff087224 */ /* 0x000fe400078e0a07 */
[----:B------:R-:W-:Y:S02]  /*68d0*/  IMAD R7, R7, UR18, R6 ;  /* 0x0000001207077c24 */ /* 0x000fe4000f8e0206 */
[----:B------:R-:W-:Y:S01]  /*68e0*/  IMAD R19, R8, UR5, R19 ;  /* 0x0000000508137c24 */ /* 0x000fe2000f8e0213 */
[----:B------:R-:W-:Y:S01]  /*68f0*/  ULDC UR5, c[0x0][0x600] ;  /* 0x0001800000057ab9 */ /* 0x000fe20000000800 */
[----:B------:R-:W-:Y:S02]  /*6900*/  IMAD R18, R7, UR6, R18 ;  /* 0x0000000607127c24 */ /* 0x000fe4000f8e0212 */
[----:B------:R-:W-:Y:S02]  /*6910*/  IMAD R19, R19, UR5, R20 ;  /* 0x0000000513137c24 */ /* 0x000fe4000f8e0214 */
[----:B------:R-:W-:-:S03]  /*6920*/  IMAD.MOV.U32 R7, RZ, RZ, 0x1 ;  /* 0x00000001ff077424 */ /* 0x000fc600078e00ff */
[----:B------:R-:W-:Y:S02]  /*6930*/  SEL R6, R19, R18, !P4 ;  /* 0x0000001213067207 */ /* 0x000fe40006000000 */
[----:B------:R-:W-:-:S07]  /*6940*/  SEL R18, R18, R19, !P4 ;  /* 0x0000001312127207 */ /* 0x000fce0006000000 */
.L_x_120:
[----:B------:R-:W-:Y:S05]  /*6950*/  BSYNC B1 ;  /* 0x0000000000017941 */ /* 0x000fea0003800000 */
.L_x_119:
[----:B------:R-:W-:-:S13]  /*6960*/  LOP3.LUT P0, RZ, R7, 0xff, RZ, 0xc0, !PT ;  /* 0x000000ff07ff7812 */ /* 0x000fda000780c0ff */
[----:B------:R-:W-:Y:S05]  /*6970*/  @P0 BRA `(.L_x_123) ;  /* 0xfffffff400480947 */ /* 0x000fea000383ffff */
[----:B------:R-:W-:Y:S05]  /*6980*/  BSYNC B0 ;  /* 0x0000000000007941 */ /* 0x000fea0003800000 */
.L_x_112:
[----:B------:R-:W-:-:S03]  /*6990*/  UMOV UR5, 0xffffffff ;  /* 0xffffffff00057882 */ /* 0x000fc60000000000 */
[----:B------:R-:W-:Y:S05]  /*69a0*/  BRA.DIV UR5, `(.L_x_124) ;  /* 0x0000000e05147947 */ /* 0x000fea000b800000 */
[----:B------:R-:W-:-:S13]  /*69b0*/  ELECT P0, URZ, PT ;  /* 0x00000000003f782f */ /* 0x000fda0003800000 */
.L_x_152:
[----:B------:R-:W-:Y:S04]  /*69c0*/  BSSY B0, `(.L_x_125) ;  /* 0x00000a9000007945 */ /* 0x000fe80003800000 */
[----:B------:R-:W-:Y:S05]  /*69d0*/  @!P0 BRA `(.L_x_126) ;  /* 0x00000008009c8947 */ /* 0x000fea0003800000 */
[----:B------:R-:W-:-:S04]  /*69e0*/  LOP3.LUT R2, R2, 0x2, RZ, 0xfc, !PT ;  /* 0x0000000202027812 */ /* 0x000fc800078efcff */
[----:B------:R-:W-:-:S13]  /*69f0*/  ISETP.NE.AND P0, PT, R2, 0x3, PT ;  /* 0x000000030200780c */ /* 0x000fda0003f05270 */
[----:B------:R-:W-:Y:S05]  /*6a00*/  @!P0 BRA `(.L_x_127) ;  /* 0x0000000000048947 */ /* 0x000fea0003800000 */
[----:B------:R-:W-:Y:S01]  /*6a10*/  BPT.TRAP 0x1 ;  /* 0x000000040000795c */ /* 0x000fe20000300000 */
.L_x_127:
[----:B------:R-:W0:Y:S01]  /*6a20*/  S2R R5, SR_CgaCtaId ;  /* 0x0000000000057919 */ /* 0x000e220000008800 */
[----:B------:R-:W-:Y:S02]  /*6a30*/  MOV R0, 0x400 ;  /* 0x0000040000007802 */ /* 0x000fe40000000f00 */
[----:B------:R-:W-:Y:S02]  /*6a40*/  SHF.L.U32 R4, R3, 0x1f, RZ ;  /* 0x0000001f03047819 */ /* 0x000fe400000006ff */
[----:B0-----:R-:W-:-:S05]  /*6a50*/  LEA R0, R5, R0, 0x18 ;  /* 0x0000000005007211 */ /* 0x001fca00078ec0ff */
[----:B------:R-:W-:-:S04]  /*6a60*/  VIADD R0, R0, 0x90 ;  /* 0x0000009000007836 */ /* 0x000fc80000000000 */
[C---:B------:R-:W-:Y:S02]  /*6a70*/  IMAD R7, R15.reuse, 0x8, R0 ;  /* 0x000000080f077824 */ /* 0x040fe400078e0200 */
[----:B------:R-:W-:Y:S02]  /*6a80*/  VIADD R15, R15, 0x1 ;  /* 0x000000010f0f7836 */ /* 0x000fe40000000000 */
[----:B------:R-:W0:Y:S03]  /*6a90*/  SYNCS.PHASECHK.TRANS64.TRYWAIT P0, [R7+URZ], R4 ;  /* 0x00000004070075a7 */ /* 0x000e26000800017f */
[----:B------:R-:W-:-:S04]  /*6aa0*/  ISETP.NE.AND P1, PT, R15, 0x12, PT ;  /* 0x000000120f00780c */ /* 0x000fc80003f25270 */
[----:B------:R-:W-:Y:S02]  /*6ab0*/  SEL R2, RZ, 0x1, P1 ;  /* 0x00000001ff027807 */ /* 0x000fe40000800000 */
[----:B------:R-:W-:Y:S02]  /*6ac0*/  SEL R15, R15, RZ, P1 ;  /* 0x000000ff0f0f7207 */ /* 0x000fe40000800000 */
[----:B------:R-:W-:-:S03]  /*6ad0*/  LOP3.LUT R6, R3, R2, RZ, 0x3c, !PT ;  /* 0x0000000203067212 */ /* 0x000fc600078e3cff */
[----:B------:R-:W-:Y:S01]  /*6ae0*/  IMAD R8, R15, 0x8, R0 ;  /* 0x000000080f087824 */ /* 0x000fe200078e0200 */
[----:B------:R-:W-:Y:S01]  /*6af0*/  SHF.L.U32 R5, R6, 0x1f, RZ ;  /* 0x0000001f06057819 */ /* 0x000fe200000006ff */
[----:B0-----:R-:W-:Y:S06]  /*6b00*/  @!P0 BRA `(.L_x_128) ;  /* 0x0000000800dc8947 */ /* 0x001fec0003800000 */
.L_x_153:
[----:B------:R-:W1:Y:S01]  /*6b10*/  SYNCS.PHASECHK.TRANS64.TRYWAIT P0, [R8+URZ], R5 ;  /* 0x00000005080075a7 */ /* 0x000e62000800017f */
[----:B------:R-:W-:-:S05]  /*6b20*/  VIADD R2, R15, 0x1 ;  /* 0x000000010f027836 */ /* 0x000fca0000000000 */
[----:B------:R-:W-:-:S04]  /*6b30*/  ISETP.NE.AND P1, PT, R2, 0x12, PT ;  /* 0x000000120200780c */ /* 0x000fc80003f25270 */
[----:B------:R-:W-:Y:S02]  /*6b40*/  SEL R3, RZ, 0x1, P1 ;  /* 0x00000001ff037807 */ /* 0x000fe40000800000 */
[----:B0-----:R-:W-:Y:S02]  /*6b50*/  SEL R7, R2, RZ, P1 ;  /* 0x000000ff02077207 */ /* 0x001fe40000800000 */
[----:B------:R-:W-:-:S03]  /*6b60*/  LOP3.LUT R6, R6, R3, RZ, 0x3c, !PT ;  /* 0x0000000306067212 */ /* 0x000fc600078e3cff */
[----:B------:R-:W-:Y:S01]  /*6b70*/  IMAD R9, R7, 0x8, R0 ;  /* 0x0000000807097824 */ /* 0x000fe200078e0200 */
[----:B------:R-:W-:Y:S01]  /*6b80*/  SHF.L.U32 R4, R6, 0x1f, RZ ;  /* 0x0000001f06047819 */ /* 0x000fe200000006ff */
[----:B-1----:R-:W-:Y:S06]  /*6b90*/  @!P0 BRA `(.L_x_129) ;  /* 0x0000000800cc8947 */ /* 0x002fec0003800000 */
.L_x_154:
[----:B------:R-:W1:Y:S01]  /*6ba0*/  SYNCS.PHASECHK.TRANS64.TRYWAIT P0, [R9+URZ], R4 ;  /* 0x00000004090075a7 */ /* 0x000e62000800017f */
[----:B------:R-:W-:-:S05]  /*6bb0*/  VIADD R2, R7, 0x1 ;  /* 0x0000000107027836 */ /* 0x000fca0000000000 */
[----:B------:R-:W-:-:S04]  /*6bc0*/  ISETP.NE.AND P1, PT, R2, 0x12, PT ;  /* 0x000000120200780c */ /* 0x000fc80003f25270 */
[----:B------:R-:W-:Y:S02]  /*6bd0*/  SEL R3, RZ, 0x1, P1 ;  /* 0x00000001ff037807 */ /* 0x000fe40000800000 */
[----:B------:R-:W-:Y:S02]  /*6be0*/  SEL R7, R2, RZ, P1 ;  /* 0x000000ff02077207 */ /* 0x000fe40000800000 */
[----:B------:R-:W-:-:S03]  /*6bf0*/  LOP3.LUT R6, R6, R3, RZ, 0x3c, !PT ;  /* 0x0000000306067212 */ /* 0x000fc600078e3cff */
[----:B0-----:R-:W-:Y:S01]  /*6c00*/  IMAD R8, R7, 0x8, R0 ;  /* 0x0000000807087824 */ /* 0x001fe200078e0200 */
[----:B------:R-:W-:Y:S01]  /*6c10*/  SHF.L.U32 R5, R6, 0x1f, RZ ;  /* 0x0000001f06057819 */ /* 0x000fe200000006ff */
[----:B-1----:R-:W-:Y:S06]  /*6c20*/  @!P0 BRA `(.L_x_130) ;  /* 0x0000000800bc8947 */ /* 0x002fec0003800000 */
.L_x_155:
        /* <DEDUP_REMOVED lines=9> */
.L_x_156:
        /* <DEDUP_REMOVED lines=9> */
.L_x_157:
        /* <DEDUP_REMOVED lines=9> */
.L_x_158:
        /* <DEDUP_REMOVED lines=9> */
.L_x_159:
        /* <DEDUP_REMOVED lines=9> */
.L_x_160:
        /* <DEDUP_REMOVED lines=9> */
.L_x_161:
        /* <DEDUP_REMOVED lines=9> */
.L_x_162:
        /* <DEDUP_REMOVED lines=9> */
.L_x_163:
        /* <DEDUP_REMOVED lines=9> */
.L_x_164:
        /* <DEDUP_REMOVED lines=9> */
.L_x_165:
        /* <DEDUP_REMOVED lines=9> */
.L_x_166:
        /* <DEDUP_REMOVED lines=9> */
.L_x_167:
[----:B------:R-:W1:Y:S01]  /*72f0*/  SYNCS.PHASECHK.TRANS64.TRYWAIT P0, [R8+URZ], R5 ;  /* 0x00000005080075a7 */ /* 0x000e62000800017f */
[----:B------:R-:W-:-:S05]  /*7300*/  VIADD R2, R7, 0x1 ;  /* 0x0000000107027836 */ /* 0x000fca0000000000 */
[----:B------:R-:W-:-:S04]  /*7310*/  ISETP.NE.AND P1, PT, R2, 0x12, PT ;  /* 0x000000120200780c */ /* 0x000fc80003f25270 */
[----:B------:R-:W-:Y:S02]  /*7320*/  SEL R3, RZ, 0x1, P1 ;  /* 0x00000001ff037807 */ /* 0x000fe40000800000 */
[----:B------:R-:W-:Y:S02]  /*7330*/  SEL R7, R2, RZ, P1 ;  /* 0x000000ff02077207 */ /* 0x000fe40000800000 */
[----:B0-----:R-:W-:-:S03]  /*7340*/  LOP3.LUT R9, R6, R3, RZ, 0x3c, !PT ;  /* 0x0000000306097212 */ /* 0x001fc600078e3cff */
[----:B------:R-:W-:Y:S01]  /*7350*/  IMAD R11, R7, 0x8, R0 ;  /* 0x00000008070b7824 */ /* 0x000fe200078e0200 */
[----:B------:R-:W-:Y:S01]  /*7360*/  SHF.L.U32 R6, R9, 0x1f, RZ ;  /* 0x0000001f09067819 */ /* 0x000fe200000006ff */
[----:B-1----:R-:W-:Y:S06]  /*7370*/  @!P0 BRA `(.L_x_143) ;  /* 0x0000000400ec8947 */ /* 0x002fec0003800000 */
.L_x_168:
[----:B------:R-:W1:Y:S01]  /*7380*/  SYNCS.PHASECHK.TRANS64.TRYWAIT P0, [R11+URZ], R6 ;  /* 0x000000060b0075a7 */ /* 0x000e62000800017f */
[----:B------:R-:W-:-:S05]  /*7390*/  VIADD R2, R7, 0x1 ;  /* 0x0000000107027836 */ /* 0x000fca0000000000 */
[----:B------:R-:W-:-:S04]  /*73a0*/  ISETP.NE.AND P1, PT, R2, 0x12, PT ;  /* 0x000000120200780c */ /* 0x000fc80003f25270 */
[----:B------:R-:W-:Y:S02]  /*73b0*/  SEL R4, RZ, 0x1, P1 ;  /* 0x00000001ff047807 */ /* 0x000fe40000800000 */
[----:B------:R-:W-:Y:S02]  /*73c0*/  SEL R3, R2, RZ, P1 ;  /* 0x000000ff02037207 */ /* 0x000fe40000800000 */
[----:B------:R-:W-:Y:S01]  /*73d0*/  LOP3.LUT R4, R9, R4, RZ, 0x3c, !PT ;  /* 0x0000000409047212 */ /* 0x000fe200078e3cff */
[----:B-1----:R-:W-:Y:S06]  /*73e0*/  @!P0 BRA `(.L_x_144) ;  /* 0x0000000400e48947 */ /* 0x002fec0003800000 */
.L_x_169:
[----:B------:R-:W-:Y:S01]  /*73f0*/  IMAD R3, R3, 0x8, R0 ;  /* 0x0000000803037824 */ /* 0x000fe200078e0200 */
[----:B------:R-:W-:-:S07]  /*7400*/  SHF.L.U32 R0, R4, 0x1f, RZ ;  /* 0x0000001f04007819 */ /* 0x000fce00000006ff */
.L_x_145:
[----:B--2---:R2:W3:Y:S02]  /*7410*/  SYNCS.PHASECHK.TRANS64.TRYWAIT P0, [R3+URZ], R0 ;  /* 0x00000000030075a7 */ /* 0x0044e4000800017f */
[----:B---3--:R-:W-:Y:S05]  /*7420*/  @!P0 NANOSLEEP.SYNCS 0x989680 ;  /* 0x009896800000895d */ /* 0x008fea0003900000 */
[----:B------:R-:W3:Y:S02]  /*7430*/  @!P0 SYNCS.PHASECHK.TRANS64 P0, [R3+URZ], R0 ;  /* 0x00000000030085a7 */ /* 0x000ee4000800007f */
[----:B---3--:R-:W-:Y:S05]  /*7440*/  @!P0 BRA `(.L_x_145) ;  /* 0xfffffffc00f08947 */ /* 0x008fea000383ffff */
.L_x_126:
[----:B------:R-:W-:Y:S05]  /*7450*/  BSYNC B0 ;  /* 0x0000000000007941 */ /* 0x000fea0003800000 */
.L_x_125:
[----:B------:R-:W-:Y:S05]  /*7460*/  EXIT ;  /* 0x000000000000794d */ /* 0x000fea0003800000 */
.L_x_22:
[----:B-1----:R-:W-:-:S04]  /*7470*/  IMAD.U32 R9, RZ, RZ, UR6 ;  /* 0x00000006ff097e24 */ /* 0x002fc8000f8e00ff */
[----:B------:R1:W3:Y:S03]  /*7480*/  SYNCS.PHASECHK.TRANS64.TRYWAIT P0, [R9+URZ], R8 ;  /* 0x00000008090075a7 */ /* 0x0002e6000800017f */
[----:B---3--:R-:W-:Y:S05]  /*7490*/  @!P0 NANOSLEEP.SYNCS 0x989680 ;  /* 0x009896800000895d */ /* 0x008fea0003900000 */
[----:B------:R-:W3:Y:S02]  /*74a0*/  @!P0 SYNCS.PHASECHK.TRANS64 P0, [R9+URZ], R8 ;  /* 0x00000008090085a7 */ /* 0x000ee4000800007f */
[----:B---3--:R-:W-:Y:S05]  /*74b0*/  @!P0 BRA `(.L_x_22) ;  /* 0xfffffffc00ec8947 */ /* 0x008fea000383ffff */
[----:B------:R-:W-:Y:S05]  /*74c0*/  BRA `(.L_x_21) ;  /* 0xffffffa000c87947 */ /* 0x000fea000383ffff */
.L_x_28:
[----:B-1----:R-:W-:-:S04]  /*74d0*/  IMAD.U32 R11, RZ, RZ, UR12 ;  /* 0x0000000cff0b7e24 */ /* 0x002fc8000f8e00ff */
[----:B------:R1:W3:Y:S03]  /*74e0*/  SYNCS.PHASECHK.TRANS64.TRYWAIT P0, [R11+URZ], R10 ;  /* 0x0000000a0b0075a7 */ /* 0x0002e6000800017f */
[----:B---3--:R-:W-:Y:S05]  /*74f0*/  @!P0 NANOSLEEP.SYNCS 0x989680 ;  /* 0x009896800000895d */ /* 0x008fea0003900000 */
[----:B------:R-:W3:Y:S02]  /*7500*/  @!P0 SYNCS.PHASECHK.TRANS64 P0, [R11+URZ], R10 ;  /* 0x0000000a0b0085a7 */ /* 0x000ee4000800007f */
[----:B---3--:R-:W-:Y:S05]  /*7510*/  @!P0 BRA `(.L_x_28) ;  /* 0xfffffffc00ec8947 */ /* 0x008fea000383ffff */
[----:B------:R-:W-:Y:S05]  /*7520*/  BRA `(.L_x_27) ;  /* 0xffffffa800507947 */ /* 0x000fea000383ffff */
.L_x_113:
[----:B------:R-:W-:Y:S01]  /*7530*/  BSSY B1, `(.L_x_146) ;  /* 0x0000006000017945 */ /* 0x000fe20003800000 */
[----:B------:R-:W-:-:S07]  /*7540*/  IMAD.MOV.U32 R7, RZ, RZ, -0x1 ;  /* 0xffffffffff077424 */ /* 0x000fce00078e00ff */
[----:B------:R-:W-:Y:S05]  /*7550*/  WARPSYNC.COLLECTIVE R7, `(.L_x_147) ;  /* 0x00000000070c7348 */ /* 0x000fea0003c00000 */
[----:B------:R-:W-:Y:S02]  /*7560*/  ELECT P0, UR62, PT ;  /* 0x00000000003e782f */ /* 0x000fe40003800000 */
[----:B------:R-:W-:Y:S01]  /*7570*/  MOV R7, UR62 ;  /* 0x0000003e00077c02 */ /* 0x000fe20008000f00 */
[----:B------:R-:W-:Y:S10]  /*7580*/  ENDCOLLECTIVE ;  /* 0x000000000000791b */ /* 0x000ff40003800000 */
.L_x_147:
[----:B------:R-:W-:Y:S05]  /*7590*/  BSYNC B1 ;  /* 0x0000000000017941 */ /* 0x000fea0003800000 */
.L_x_146:
[----:B------:R-:W-:Y:S05]  /*75a0*/  BRA `(.L_x_148) ;  /* 0xffffffe800487947 */ /* 0x000fea000383ffff */
.L_x_116:
[----:B0-----:R0:W1:Y:S02]  /*75b0*/  SYNCS.PHASECHK.TRANS64.TRYWAIT P0, [R21+URZ+0x90], R8 ;  /* 0x00009008150075a7 */ /* 0x001064000800017f */
[----:B-1----:R-:W-:Y:S05]  /*75c0*/  @!P0 NANOSLEEP.SYNCS 0x989680 ;  /* 0x009896800000895d */ /* 0x002fea0003900000 */
[----:B------:R-:W1:Y:S02]  /*75d0*/  @!P0 SYNCS.PHASECHK.TRANS64 P0, [R21+URZ+0x90], R8 ;  /* 0x00009008150085a7 */ /* 0x000e64000800007f */
[----:B-1----:R-:W-:Y:S05]  /*75e0*/  @!P0 BRA `(.L_x_116) ;  /* 0xfffffffc00f08947 */ /* 0x002fea000383ffff */
[----:B------:R-:W-:Y:S05]  /*75f0*/  BRA `(.L_x_149) ;  /* 0xffffffe800807947 */ /* 0x000fea000383ffff */
.L_x_124:
[----:B------:R-:W-:Y:S01]  /*7600*/  BSSY B0, `(.L_x_150) ;  /* 0x0000006000007945 */ /* 0x000fe20003800000 */
[----:B------:R-:W-:-:S07]  /*7610*/  IMAD.MOV.U32 R7, RZ, RZ, -0x1 ;  /* 0xffffffffff077424 */ /* 0x000fce00078e00ff */
[----:B------:R-:W-:Y:S05]  /*7620*/  WARPSYNC.COLLECTIVE R7, `(.L_x_151) ;  /* 0x00000000070c7348 */ /* 0x000fea0003c00000 */
[----:B------:R-:W-:Y:S02]  /*7630*/  ELECT P0, UR62, PT ;  /* 0x00000000003e782f */ /* 0x000fe40003800000 */
[----:B------:R-:W-:Y:S01]  /*7640*/  MOV R7, UR62 ;  /* 0x0000003e00077c02 */ /* 0x000fe20008000f00 */
[----:B------:R-:W-:Y:S10]  /*7650*/  ENDCOLLECTIVE ;  /* 0x000000000000791b */ /* 0x000ff40003800000 */
.L_x_151:
[----:B------:R-:W-:Y:S05]  /*7660*/  BSYNC B0 ;  /* 0x0000000000007941 */ /* 0x000fea0003800000 */
.L_x_150:
[----:B------:R-:W-:Y:S05]  /*7670*/  BRA `(.L_x_152) ;  /* 0xfffffff000d07947 */ /* 0x000fea000383ffff */
.L_x_128:
[----:B0-----:R0:W1:Y:S02]  /*7680*/  SYNCS.PHASECHK.TRANS64.TRYWAIT P0, [R7+URZ], R4 ;  /* 0x00000004070075a7 */ /* 0x001064000800017f */
[----:B-1----:R-:W-:Y:S05]  /*7690*/  @!P0 NANOSLEEP.SYNCS 0x989680 ;  /* 0x009896800000895d */ /* 0x002fea0003900000 */
[----:B------:R-:W1:Y:S02]  /*76a0*/  @!P0 SYNCS.PHASECHK.TRANS64 P0, [R7+URZ], R4 ;  /* 0x00000004070085a7 */ /* 0x000e64000800007f */
[----:B-1----:R-:W-:Y:S05]  /*76b0*/  @!P0 BRA `(.L_x_128) ;  /* 0xfffffffc00f08947 */ /* 0x002fea000383ffff */
[----:B------:R-:W-:Y:S05]  /*76c0*/  BRA `(.L_x_153) ;  /* 0xfffffff400107947 */ /* 0x000fea000383ffff */
.L_x_129:
[----:B0-----:R0:W1:Y:S02]  /*76d0*/  SYNCS.PHASECHK.TRANS64.TRYWAIT P0, [R8+URZ], R5 ;  /* 0x00000005080075a7 */ /* 0x001064000800017f */
[----:B-1----:R-:W-:Y:S05]  /*76e0*/  @!P0 NANOSLEEP.SYNCS 0x989680 ;  /* 0x009896800000895d */ /* 0x002fea0003900000 */
[----:B------:R-:W1:Y:S02]  /*76f0*/  @!P0 SYNCS.PHASECHK.TRANS64 P0, [R8+URZ], R5 ;  /* 0x00000005080085a7 */ /* 0x000e64000800007f */
[----:B-1----:R-:W-:Y:S05]  /*7700*/  @!P0 BRA `(.L_x_129) ;  /* 0xfffffffc00f08947 */ /* 0x002fea000383ffff */
[----:B------:R-:W-:Y:S05]  /*7710*/  BRA `(.L_x_154) ;  /* 0xfffffff400207947 */ /* 0x000fea000383ffff */
.L_x_130:
[----:B0-----:R0:W1:Y:S02]  /*7720*/  SYNCS.PHASECHK.TRANS64.TRYWAIT P0, [R9+URZ], R4 ;  /* 0x00000004090075a7 */ /* 0x001064000800017f */
[----:B-1----:R-:W-:Y:S05]  /*7730*/  @!P0 NANOSLEEP.SYNCS 0x989680 ;  /* 0x009896800000895d */ /* 0x002fea0003900000 */
[----:B------:R-:W1:Y:S02]  /*7740*/  @!P0 SYNCS.PHASECHK.TRANS64 P0, [R9+URZ], R4 ;  /* 0x00000004090085a7 */ /* 0x000e64000800007f */
[----:B-1----:R-:W-:Y:S05]  /*7750*/  @!P0 BRA `(.L_x_130) ;  /* 0xfffffffc00f08947 */ /* 0x002fea000383ffff */
[----:B------:R-:W-:Y:S05]  /*7760*/  BRA `(.L_x_155) ;  /* 0xfffffff400307947 */ /* 0x000fea000383ffff */
.L_x_131:
[----:B0-----:R0:W1:Y:S02]  /*7770*/  SYNCS.PHASECHK.TRANS64.TRYWAIT P0, [R8+URZ], R5 ;  /* 0x00000005080075a7 */ /* 0x001064000800017f */
[----:B-1----:R-:W-:Y:S05]  /*7780*/  @!P0 NANOSLEEP.SYNCS 0x989680 ;  /* 0x009896800000895d */ /* 0x002fea0003900000 */
[----:B------:R-:W1:Y:S02]  /*7790*/  @!P0 SYNCS.PHASECHK.TRANS64 P0, [R8+URZ], R5 ;  /* 0x00000005080085a7 */ /* 0x000e64000800007f */
[----:B-1----:R-:W-:Y:S05]  /*77a0*/  @!P0 BRA `(.L_x_131) ;  /* 0xfffffffc00f08947 */ /* 0x002fea000383ffff */
[----:B------:R-:W-:Y:S05]  /*77b0*/  BRA `(.L_x_156) ;  /* 0xfffffff400407947 */ /* 0x000fea000383ffff */
.L_x_132:
[----:B0-----:R0:W1:Y:S02]  /*77c0*/  SYNCS.PHASECHK.TRANS64.TRYWAIT P0, [R9+URZ], R4 ;  /* 0x00000004090075a7 */ /* 0x001064000800017f */
[----:B-1----:R-:W-:Y:S05]  /*77d0*/  @!P0 NANOSLEEP.SYNCS 0x989680 ;  /* 0x009896800000895d */ /* 0x002fea0003900000 */
[----:B------:R-:W1:Y:S02]  /*77e0*/  @!P0 SYNCS.PHASECHK.TRANS64 P0, [R9+URZ], R4 ;  /* 0x00000004090085a7 */ /* 0x000e64000800007f */
[----:B-1----:R-:W-:Y:S05]  /*77f0*/  @!P0 BRA `(.L_x_132) ;  /* 0xfffffffc00f08947 */ /* 0x002fea000383ffff */
[----:B------:R-:W-:Y:S05]  /*7800*/  BRA `(.L_x_157) ;  /* 0xfffffff400507947 */ /* 0x000fea000383ffff */
.L_x_133:
[----:B0-----:R0:W1:Y:S02]  /*7810*/  SYNCS.PHASECHK.TRANS64.TRYWAIT P0, [R8+URZ], R5 ;  /* 0x00000005080075a7 */ /* 0x001064000800017f */
[----:B-1----:R-:W-:Y:S05]  /*7820*/  @!P0 NANOSLEEP.SYNCS 0x989680 ;  /* 0x009896800000895d */ /* 0x002fea0003900000 */
[----:B------:R-:W1:Y:S02]  /*7830*/  @!P0 SYNCS.PHASECHK.TRANS64 P0, [R8+URZ], R5 ;  /* 0x00000005080085a7 */ /* 0x000e64000800007f */
[----:B-1----:R-:W-:Y:S05]  /*7840*/  @!P0 BRA `(.L_x_133) ;  /* 0xfffffffc00f08947 */ /* 0x002fea000383ffff */
[----:B------:R-:W-:Y:S05]  /*7850*/  BRA `(.L_x_158) ;  /* 0xfffffff400607947 */ /* 0x000fea000383ffff */
.L_x_134:
[----:B0-----:R0:W1:Y:S02]  /*7860*/  SYNCS.PHASECHK.TRANS64.TRYWAIT P0, [R9+URZ], R4 ;  /* 0x00000004090075a7 */ /* 0x001064000800017f */
[----:B-1----:R-:W-:Y:S05]  /*7870*/  @!P0 NANOSLEEP.SYNCS 0x989680 ;  /* 0x009896800000895d */ /* 0x002fea0003900000 */
[----:B------:R-:W1:Y:S02]  /*7880*/  @!P0 SYNCS.PHASECHK.TRANS64 P0, [R9+URZ], R4 ;  /* 0x00000004090085a7 */ /* 0x000e64000800007f */
[----:B-1----:R-:W-:Y:S05]  /*7890*/  @!P0 BRA `(.L_x_134) ;  /* 0xfffffffc00f08947 */ /* 0x002fea000383ffff */
[----:B------:R-:W-:Y:S05]  /*78a0*/  BRA `(.L_x_159) ;  /* 0xfffffff400707947 */ /* 0x000fea000383ffff */
.L_x_135:
[----:B0-----:R0:W1:Y:S02]  /*78b0*/  SYNCS.PHASECHK.TRANS64.TRYWAIT P0, [R8+URZ], R5 ;  /* 0x00000005080075a7 */ /* 0x001064000800017f */
[----:B-1----:R-:W-:Y:S05]  /*78c0*/  @!P0 NANOSLEEP.SYNCS 0x989680 ;  /* 0x009896800000895d */ /* 0x002fea0003900000 */
[----:B------:R-:W1:Y:S02]  /*78d0*/  @!P0 SYNCS.PHASECHK.TRANS64 P0, [R8+URZ], R5 ;  /* 0x00000005080085a7 */ /* 0x000e64000800007f */
[----:B-1----:R-:W-:Y:S05]  /*78e0*/  @!P0 BRA `(.L_x_135) ;  /* 0xfffffffc00f08947 */ /* 0x002fea000383ffff */
[----:B------:R-:W-:Y:S05]  /*78f0*/  BRA `(.L_x_160) ;  /* 0xfffffff400807947 */ /* 0x000fea000383ffff */
.L_x_136:
[----:B0-----:R0:W1:Y:S02]  /*7900*/  SYNCS.PHASECHK.TRANS64.TRYWAIT P0, [R9+URZ], R4 ;  /* 0x00000004090075a7 */ /* 0x001064000800017f */
[----:B-1----:R-:W-:Y:S05]  /*7910*/  @!P0 NANOSLEEP.SYNCS 0x989680 ;  /* 0x009896800000895d */ /* 0x002fea0003900000 */
[----:B------:R-:W1:Y:S02]  /*7920*/  @!P0 SYNCS.PHASECHK.TRANS64 P0, [R9+URZ], R4 ;  /* 0x00000004090085a7 */ /* 0x000e64000800007f */
[----:B-1----:R-:W-:Y:S05]  /*7930*/  @!P0 BRA `(.L_x_136) ;  /* 0xfffffffc00f08947 */ /* 0x002fea000383ffff */
[----:B------:R-:W-:Y:S05]  /*7940*/  BRA `(.L_x_161) ;  /* 0xfffffff400907947 */ /* 0x000fea000383ffff */
.L_x_137:
[----:B0-----:R0:W1:Y:S02]  /*7950*/  SYNCS.PHASECHK.TRANS64.TRYWAIT P0, [R8+URZ], R5 ;  /* 0x00000005080075a7 */ /* 0x001064000800017f */
[----:B-1----:R-:W-:Y:S05]  /*7960*/  @!P0 NANOSLEEP.SYNCS 0x989680 ;  /* 0x009896800000895d */ /* 0x002fea0003900000 */
[----:B------:R-:W1:Y:S02]  /*7970*/  @!P0 SYNCS.PHASECHK.TRANS64 P0, [R8+URZ], R5 ;  /* 0x00000005080085a7 */ /* 0x000e64000800007f */
[----:B-1----:R-:W-:Y:S05]  /*7980*/  @!P0 BRA `(.L_x_137) ;  /* 0xfffffffc00f08947 */ /* 0x002fea000383ffff */
[----:B------:R-:W-:Y:S05]  /*7990*/  BRA `(.L_x_162) ;  /* 0xfffffff400a07947 */ /* 0x000fea000383ffff */
.L_x_138:
[----:B0-----:R0:W1:Y:S02]  /*79a0*/  SYNCS.PHASECHK.TRANS64.TRYWAIT P0, [R9+URZ], R4 ;  /* 0x00000004090075a7 */ /* 0x001064000800017f */
[----:B-1----:R-:W-:Y:S05]  /*79b0*/  @!P0 NANOSLEEP.SYNCS 0x989680 ;  /* 0x009896800000895d */ /* 0x002fea0003900000 */
[----:B------:R-:W1:Y:S02]  /*79c0*/  @!P0 SYNCS.PHASECHK.TRANS64 P0, [R9+URZ], R4 ;  /* 0x00000004090085a7 */ /* 0x000e64000800007f */
[----:B-1----:R-:W-:Y:S05]  /*79d0*/  @!P0 BRA `(.L_x_138) ;  /* 0xfffffffc00f08947 */ /* 0x002fea000383ffff */
[----:B------:R-:W-:Y:S05]  /*79e0*/  BRA `(.L_x_163) ;  /* 0xfffffff400b07947 */ /* 0x000fea000383ffff */
.L_x_139:
[----:B0-----:R0:W1:Y:S02]  /*79f0*/  SYNCS.PHASECHK.TRANS64.TRYWAIT P0, [R8+URZ], R5 ;  /* 0x00000005080075a7 */ /* 0x001064000800017f */
[----:B-1----:R-:W-:Y:S05]  /*7a00*/  @!P0 NANOSLEEP.SYNCS 0x989680 ;  /* 0x009896800000895d */ /* 0x002fea0003900000 */
[----:B------:R-:W1:Y:S02]  /*7a10*/  @!P0 SYNCS.PHASECHK.TRANS64 P0, [R8+URZ], R5 ;  /* 0x00000005080085a7 */ /* 0x000e64000800007f */
[----:B-1----:R-:W-:Y:S05]  /*7a20*/  @!P0 BRA `(.L_x_139) ;  /* 0xfffffffc00f08947 */ /* 0x002fea000383ffff */
[----:B------:R-:W-:Y:S05]  /*7a30*/  BRA `(.L_x_164) ;  /* 0xfffffff400c07947 */ /* 0x000fea000383ffff */
.L_x_140:
[----:B0-----:R0:W1:Y:S02]  /*7a40*/  SYNCS.PHASECHK.TRANS64.TRYWAIT P0, [R9+URZ], R4 ;  /* 0x00000004090075a7 */ /* 0x001064000800017f */
[----:B-1----:R-:W-:Y:S05]  /*7a50*/  @!P0 NANOSLEEP.SYNCS 0x989680 ;  /* 0x009896800000895d */ /* 0x002fea0003900000 */
[----:B------:R-:W1:Y:S02]  /*7a60*/  @!P0 SYNCS.PHASECHK.TRANS64 P0, [R9+URZ], R4 ;  /* 0x00000004090085a7 */ /* 0x000e64000800007f */
[----:B-1----:R-:W-:Y:S05]  /*7a70*/  @!P0 BRA `(.L_x_140) ;  /* 0xfffffffc00f08947 */ /* 0x002fea000383ffff */
[----:B------:R-:W-:Y:S05]  /*7a80*/  BRA `(.L_x_165) ;  /* 0xfffffff400d07947 */ /* 0x000fea000383ffff */
.L_x_141:
[----:B0-----:R0:W1:Y:S02]  /*7a90*/  SYNCS.PHASECHK.TRANS64.TRYWAIT P0, [R8+URZ], R5 ;  /* 0x00000005080075a7 */ /* 0x001064000800017f */
[----:B-1----:R-:W-:Y:S05]  /*7aa0*/  @!P0 NANOSLEEP.SYNCS 0x989680 ;  /* 0x009896800000895d */ /* 0x002fea0003900000 */
[----:B------:R-:W1:Y:S02]  /*7ab0*/  @!P0 SYNCS.PHASECHK.TRANS64 P0, [R8+URZ], R5 ;  /* 0x00000005080085a7 */ /* 0x000e64000800007f */
[----:B-1----:R-:W-:Y:S05]  /*7ac0*/  @!P0 BRA `(.L_x_141) ;  /* 0xfffffffc00f08947 */ /* 0x002fea000383ffff */
[----:B------:R-:W-:Y:S05]  /*7ad0*/  BRA `(.L_x_166) ;  /* 0xfffffff400e07947 */ /* 0x000fea000383ffff */
.L_x_142:
[----:B0-----:R0:W1:Y:S02]  /*7ae0*/  SYNCS.PHASECHK.TRANS64.TRYWAIT P0, [R9+URZ], R4 ;  /* 0x00000004090075a7 */ /* 0x001064000800017f */
[----:B-1----:R-:W-:Y:S05]  /*7af0*/  @!P0 NANOSLEEP.SYNCS 0x989680 ;  /* 0x009896800000895d */ /* 0x002fea0003900000 */
[----:B------:R-:W1:Y:S02]  /*7b00*/  @!P0 SYNCS.PHASECHK.TRANS64 P0, [R9+URZ], R4 ;  /* 0x00000004090085a7 */ /* 0x000e64000800007f */
[----:B-1----:R-:W-:Y:S05]  /*7b10*/  @!P0 BRA `(.L_x_142) ;  /* 0xfffffffc00f08947 */ /* 0x002fea000383ffff */
[----:B------:R-:W-:Y:S05]  /*7b20*/  BRA `(.L_x_167) ;  /* 0xfffffff400f07947 */ /* 0x000fea000383ffff */
.L_x_143:
[----:B0-----:R0:W1:Y:S02]  /*7b30*/  SYNCS.PHASECHK.TRANS64.TRYWAIT P0, [R8+URZ], R5 ;  /* 0x00000005080075a7 */ /* 0x001064000800017f */
[----:B-1----:R-:W-:Y:S05]  /*7b40*/  @!P0 NANOSLEEP.SYNCS 0x989680 ;  /* 0x009896800000895d */ /* 0x002fea0003900000 */
[----:B------:R-:W1:Y:S02]  /*7b50*/  @!P0 SYNCS.PHASECHK.TRANS64 P0, [R8+URZ], R5 ;  /* 0x00000005080085a7 */ /* 0x000e64000800007f */
[----:B-1----:R-:W-:Y:S05]  /*7b60*/  @!P0 BRA `(.L_x_143) ;  /* 0xfffffffc00f08947 */ /* 0x002fea000383ffff */
[----:B------:R-:W-:Y:S05]  /*7b70*/  BRA `(.L_x_168) ;  /* 0xfffffff800007947 */ /* 0x000fea000383ffff */
.L_x_144:
[----:B-1----:R1:W2:Y:S02]  /*7b80*/  SYNCS.PHASECHK.TRANS64.TRYWAIT P0, [R11+URZ], R6 ;  /* 0x000000060b0075a7 */ /* 0x0022a4000800017f */
[----:B--2---:R-:W-:Y:S05]  /*7b90*/  @!P0 NANOSLEEP.SYNCS 0x989680 ;  /* 0x009896800000895d */ /* 0x004fea0003900000 */
[----:B------:R-:W2:Y:S02]  /*7ba0*/  @!P0 SYNCS.PHASECHK.TRANS64 P0, [R11+URZ], R6 ;  /* 0x000000060b0085a7 */ /* 0x000ea4000800007f */
[----:B--2---:R-:W-:Y:S05]  /*7bb0*/  @!P0 BRA `(.L_x_144) ;  /* 0xfffffffc00f08947 */ /* 0x004fea000383ffff */
[----:B------:R-:W-:Y:S05]  /*7bc0*/  BRA `(.L_x_169) ;  /* 0xfffffff800087947 */ /* 0x000fea000383ffff */
.L_x_170:
[----:B------:R-:W-:-:S00]  /*7bd0*/  BRA `(.L_x_170) ;  /* 0xfffffffc00fc7947 */ /* 0x000fc0000383ffff */
[----:B------:R-:W-:-:S00]  /*7be0*/  NOP ;  /* 0x0000000000007918 */ /* 0x000fc00000000000 */
        /* <DEDUP_REMOVED lines=9> */
.L_x_171:


//--------------------- .nv.shared._ZN7cutlass13device_kernelINS_4gemm6kernel13GemmUniversalIN4cute5tupleIJiiiiEEENS1_10collective13CollectiveMmaINS1_37MainloopSm90TmaGmmaWarpSpecializedFP8ILi18ENS5_IJNS4_1CILi2EEENSA_ILi1EEESC_EEENS1_35KernelTmaWarpSpecializedCooperativeEEENS5_IJNSA_ILi128EEENSA_ILi64EEESH_EEENS_12float_e5m2_tENS5_IJlSC_lEEESJ_SK_NS4_8TiledMMAINS4_8MMA_AtomIJNS4_4SM904GMMA30MMA_64x64x32_F32E5M2E5M2_SS_TNILNSO_7ScaleInE1ELSQ_1EEEEEENS4_6LayoutISD_NS5_IJSC_NSA_ILi0EEESU_EEEEENS5_IJNS4_10UnderscoreESX_SX_EEEEENS4_13SM90_TMA_LOADENS4_14ComposedLayoutINS4_7SwizzleILi2ELi4ELi3EEENS4_18smem_ptr_flag_bitsILi8EEENST_INS5_IJNSA_ILi8EEESH_EEENS5_IJSH_SC_EEEEEEEvNS4_8identityENS4_23SM90_TMA_LOAD_MULTICASTES1A_vS1B_EENS_8epilogue10collective6detail29Sm90TmaWarpSpecializedAdapterINS1F_15DefaultEpilogueISJ_SK_SK_NS1E_6thread17LinearCombinationISJ_Li1EffLNS1J_9ScaleType4KindE0ELNS_15FloatRoundStyleE2ESJ_EENS1_15EpilogueDefaultEEEEEvvEEEEvNT_6ParamsE --------------------------
	.section	.nv.shared._ZN7cutlass13device_kernelINS_4gemm6kernel13GemmUniversalIN4cute5tupleIJiiiiEEENS1_10collective13CollectiveMmaINS1_37MainloopSm90TmaGmmaWarpSpecializedFP8ILi18ENS5_IJNS4_1CILi2EEENSA_ILi1EEESC_EEENS1_35KernelTmaWarpSpecializedCooperativeEEENS5_IJNSA_ILi128EEENSA_ILi64EEESH_EEENS_12float_e5m2_tENS5_IJlSC_lEEESJ_SK_NS4_8TiledMMAINS4_8MMA_AtomIJNS4_4SM904GMMA30MMA_64x64x32_F32E5M2E5M2_SS_TNILNSO_7ScaleInE1ELSQ_1EEEEEENS4_6LayoutISD_NS5_IJSC_NSA_ILi0EEESU_EEEEENS5_IJNS4_10UnderscoreESX_SX_EEEEENS4_13SM90_TMA_LOADENS4_14ComposedLayoutINS4_7SwizzleILi2ELi4ELi3EEENS4_18smem_ptr_flag_bitsILi8EEENST_INS5_IJNSA_ILi8EEESH_EEENS5_IJSH_SC_EEEEEEEvNS4_8identityENS4_23SM90_TMA_LOAD_MULTICASTES1A_vS1B_EENS_8epilogue10collective6detail29Sm90TmaWarpSpecializedAdapterINS1F_15DefaultEpilogueISJ_SK_SK_NS1E_6thread17LinearCombinationISJ_Li1EffLNS1J_9ScaleType4KindE0ELNS_15FloatRoundStyleE2ESJ_EENS1_15EpilogueDefaultEEEEEvvEEEEvNT_6ParamsE,"aw",@nobits
	.sectionflags	@""
	.align	16
	.zero		1024


//--------------------- .nv.shared.reserved.0     --------------------------
	.section	.nv.shared.reserved.0,"aw",@nobits
	.weak		__nv_reservedSMEM_offset_0_alias
	.size		__nv_reservedSMEM_offset_0_alias, 0, 0
	.other		__nv_reservedSMEM_offset_0_alias,@"STO_CUDA_RESERVED_SHARED STV_DEFAULT"
__nv_reservedSMEM_offset_0_alias:
	.zero		0


//--------------------- .nv.global                --------------------------
	.section	.nv.global,"aw",@nobits
.nv.global:
	.type		_ZN40_INTERNAL_b64e95e9_4_k_cu_a09a4c63_284564cute1_E,@object
	.size		_ZN40_INTERNAL_b64e95e9_4_k_cu_a09a4c63_284564cute1_E,(_ZN40_INTERNAL_b64e95e9_4_k_cu_a09a4c63_284564cuda3std3__45__cpo6cbeginE - _ZN40_INTERNAL_b64e95e9_4_k_cu_a09a4c63_284564cute1_E)
_ZN40_INTERNAL_b64e95e9_4_k_cu_a09a4c63_284564cute1_E:
	.zero		1
	.type		_ZN40_INTERNAL_b64e95e9_4_k_cu_a09a4c63_284564cuda3std3__45__cpo6cbeginE,@object
	.size		_ZN40_INTERNAL_b64e95e9_4_k_cu_a09a4c63_284564cuda3std3__45__cpo6cbeginE,(_ZN40_INTERNAL_b64e95e9_4_k_cu_a09a4c63_284564cuda3std3__48in_placeE - _ZN40_INTERNAL_b64e95e9_4_k_cu_a09a4c63_284564cuda3std3__45__cpo6cbeginE)
_ZN40_INTERNAL_b64e95e9_4_k_cu_a09a4c63_284564cuda3std3__45__cpo6cbeginE:
	.zero		1
	.type		_ZN40_INTERNAL_b64e95e9_4_k_cu_a09a4c63_284564cuda3std3__48in_placeE,@object
	.size		_ZN40_INTERNAL_b64e95e9_4_k_cu_a09a4c63_284564cuda3std3__48in_placeE,(_ZN40_INTERNAL_b64e95e9_4_k_cu_a09a4c63_284564cuda3std6ranges3__45__cpo9iter_moveE - _ZN40_INTERNAL_b64e95e9_4_k_cu_a09a4c63_284564cuda3std3__48in_placeE)
_ZN40_INTERNAL_b64e95e9_4_k_cu_a09a4c63_284564cuda3std3__48in_placeE:
	.zero		1
	.type		_ZN40_INTERNAL_b64e95e9_4_k_cu_a09a4c63_284564cuda3std6ranges3__45__cpo9iter_moveE,@object
	.size		_ZN40_INTERNAL_b64e95e9_4_k_cu_a09a4c63_284564cuda3std6ranges3__45__cpo9iter_moveE,(_ZN40_INTERNAL_b64e95e9_4_k_cu_a09a4c63_284564cuda3std3__45__cpo5beginE - _ZN40_INTERNAL_b64e95e9_4_k_cu_a09a4c63_284564cuda3std6ranges3__45__cpo9iter_moveE)
_ZN40_INTERNAL_b64e95e9_4_k_cu_a09a4c63_284564cuda3std6ranges3__45__cpo9iter_moveE:
	.zero		1
	.type		_ZN40_INTERNAL_b64e95e9_4_k_cu_a09a4c63_284564cuda3std3__45__cpo5beginE,@object
	.size		_ZN40_INTERNAL_b64e95e9_4_k_cu_a09a4c63_284564cuda3std3__45__cpo5beginE,(_ZN40_INTERNAL_b64e95e9_4_k_cu_a09a4c63_284564cuda3std3__442_GLOBAL__N__b64e95e9_4_k_cu_a09a4c63_284566ignoreE - _ZN40_INTERNAL_b64e95e9_4_k_cu_a09a4c63_284564cuda3std3__45__cpo5beginE)
_ZN40_INTERNAL_b64e95e9_4_k_cu_a09a4c63_284564cuda3std3__45__cpo5beginE:
	.zero		1
	.type		_ZN40_INTERNAL_b64e95e9_4_k_cu_a09a4c63_284564cuda3std3__442_GLOBAL__N__b64e95e9_4_k_cu_a09a4c63_284566ignoreE,@object
	.size		_ZN40_INTERNAL_b64e95e9_4_k_cu_a09a4c63_284564cuda3std3__442_GLOBAL__N__b64e95e9_4_k_cu_a09a4c63_284566ignoreE,(_ZN40_INTERNAL_b64e95e9_4_k_cu_a09a4c63_284564cute7productE - _ZN40_INTERNAL_b64e95e9_4_k_cu_a09a4c63_284564cuda3std3__442_GLOBAL__N__b64e95e9_4_k_cu_a09a4c63_284566ignoreE)
_ZN40_INTERNAL_b64e95e9_4_k_cu_a09a4c63_284564cuda3std3__442_GLOBAL__N__b64e95e9_4_k_cu_a09a4c63_284566ignoreE:
	.zero		1
	.type		_ZN40_INTERNAL_b64e95e9_4_k_cu_a09a4c63_284564cute7productE,@object
	.size		_ZN40_INTERNAL_b64e95e9_4_k_cu_a09a4c63_284564cute7productE,(_ZN40_INTERNAL_b64e95e9_4_k_cu_a09a4c63_284564cuda3std3__45__cpo3endE - _ZN40_INTERNAL_b64e95e9_4_k_cu_a09a4c63_284564cute7productE)
_ZN40_INTERNAL_b64e95e9_4_k_cu_a09a4c63_284564cute7productE:
	.zero		1
	.type		_ZN40_INTERNAL_b64e95e9_4_k_cu_a09a4c63_284564cuda3std3__45__cpo3endE,@object
	.size		_ZN40_INTERNAL_b64e95e9_4_k_cu_a09a4c63_284564cuda3std3__45__cpo3endE,(_ZN40_INTERNAL_b64e95e9_4_k_cu_a09a4c63_284564cuda3std3__419piecewise_constructE - _ZN40_INTERNAL_b64e95e9_4_k_cu_a09a4c63_284564cuda3std3__45__cpo3endE)
_ZN40_INTERNAL_b64e95e9_4_k_cu_a09a4c63_284564cuda3std3__45__cpo3endE:
	.zero		1
	.type		_ZN40_INTERNAL_b64e95e9_4_k_cu_a09a4c63_284564cuda3std3__419piecewise_constructE,@object
	.size		_ZN40_INTERNAL_b64e95e9_4_k_cu_a09a4c63_284564cuda3std3__419piecewise_constructE,(_ZN40_INTERNAL_b64e95e9_4_k_cu_a09a4c63_284564cuda3std3__45__cpo4cendE - _ZN40_INTERNAL_b64e95e9_4_k_cu_a09a4c63_284564cuda3std3__419piecewise_constructE)
_ZN40_INTERNAL_b64e95e9_4_k_cu_a09a4c63_284564cuda3std3__419piecewise_constructE:
	.zero		1
	.type		_ZN40_INTERNAL_b64e95e9_4_k_cu_a09a4c63_284564cuda3std3__45__cpo4cendE,@object
	.size		_ZN40_INTERNAL_b64e95e9_4_k_cu_a09a4c63_284564cuda3std3__45__cpo4cendE,(_ZN40_INTERNAL_b64e95e9_4_k_cu_a09a4c63_284564cuda3std6ranges3__45__cpo4swapE - _ZN40_INTERNAL_b64e95e9_4_k_cu_a09a4c63_284564cuda3std3__45__cpo4cendE)
_ZN40_INTERNAL_b64e95e9_4_k_cu_a09a4c63_284564cuda3std3__45__cpo4cendE:
	.zero		1
	.type		_ZN40_INTERNAL_b64e95e9_4_k_cu_a09a4c63_284564cuda3std6ranges3__45__cpo4swapE,@object
	.size		_ZN40_INTERNAL_b64e95e9_4_k_cu_a09a4c63_284564cuda3std6ranges3__45__cpo4swapE,(.L_7 - _ZN40_INTERNAL_b64e95e9_4_k_cu_a09a4c63_284564cuda3std6ranges3__45__cpo4swapE)
_ZN40_INTERNAL_b64e95e9_4_k_cu_a09a4c63_284564cuda3std6ranges3__45__cpo4swapE:
	.zero		1
.L_7:


//--------------------- .nv.constant0._ZN7cutlass13device_kernelINS_4gemm6kernel13GemmUniversalIN4cute5tupleIJiiiiEEENS1_10collective13CollectiveMmaINS1_37MainloopSm90TmaGmmaWarpSpecializedFP8ILi18ENS5_IJNS4_1CILi2EEENSA_ILi1EEESC_EEENS1_35KernelTmaWarpSpecializedCooperativeEEENS5_IJNSA_ILi128EEENSA_ILi64EEESH_EEENS_12float_e5m2_tENS5_IJlSC_lEEESJ_SK_NS4_8TiledMMAINS4_8MMA_AtomIJNS4_4SM904GMMA30MMA_64x64x32_F32E5M2E5M2_SS_TNILNSO_7ScaleInE1ELSQ_1EEEEEENS4_6LayoutISD_NS5_IJSC_NSA_ILi0EEESU_EEEEENS5_IJNS4_10UnderscoreESX_SX_EEEEENS4_13SM90_TMA_LOADENS4_14ComposedLayoutINS4_7SwizzleILi2ELi4ELi3EEENS4_18smem_ptr_flag_bitsILi8EEENST_INS5_IJNSA_ILi8EEESH_EEENS5_IJSH_SC_EEEEEEEvNS4_8identityENS4_23SM90_TMA_LOAD_MULTICASTES1A_vS1B_EENS_8epilogue10collective6detail29Sm90TmaWarpSpecializedAdapterINS1F_15DefaultEpilogueISJ_SK_SK_NS1E_6thread17LinearCombinationISJ_Li1EffLNS1J_9ScaleType4KindE0ELNS_15FloatRoundStyleE2ESJ_EENS1_15EpilogueDefaultEEEEEvvEEEEvNT_6ParamsE --------------------------
	.section	.nv.constant0._ZN7cutlass13device_kernelINS_4gemm6kernel13GemmUniversalIN4cute5tupleIJiiiiEEENS1_10collective13CollectiveMmaINS1_37MainloopSm90TmaGmmaWarpSpecializedFP8ILi18ENS5_IJNS4_1CILi2EEENSA_ILi1EEESC_EEENS1_35KernelTmaWarpSpecializedCooperativeEEENS5_IJNSA_ILi128EEENSA_ILi64EEESH_EEENS_12float_e5m2_tENS5_IJlSC_lEEESJ_SK_NS4_8TiledMMAINS4_8MMA_AtomIJNS4_4SM904GMMA30MMA_64x64x32_F32E5M2E5M2_SS_TNILNSO_7ScaleInE1ELSQ_1EEEEEENS4_6LayoutISD_NS5_IJSC_NSA_ILi0EEESU_EEEEENS5_IJNS4_10UnderscoreESX_SX_EEEEENS4_13SM90_TMA_LOADENS4_14ComposedLayoutINS4_7SwizzleILi2ELi4ELi3EEENS4_18smem_ptr_flag_bitsILi8EEENST_INS5_IJNSA_ILi8EEESH_EEENS5_IJSH_SC_EEEEEEEvNS4_8identityENS4_23SM90_TMA_LOAD_MULTICASTES1A_vS1B_EENS_8epilogue10collective6detail29Sm90TmaWarpSpecializedAdapterINS1F_15DefaultEpilogueISJ_SK_SK_NS1E_6thread17LinearCombinationISJ_Li1EffLNS1J_9ScaleType4KindE0ELNS_15FloatRoundStyleE2ESJ_EENS1_15EpilogueDefaultEEEEEvvEEEEvNT_6ParamsE,"a",@progbits
	.sectionflags	@""
	.align	4
.nv.constant0._ZN7cutlass13device_kernelINS_4gemm6kernel13GemmUniversalIN4cute5tupleIJiiiiEEENS1_10collective13CollectiveMmaINS1_37MainloopSm90TmaGmmaWarpSpecializedFP8ILi18ENS5_IJNS4_1CILi2EEENSA_ILi1EEESC_EEENS1_35KernelTmaWarpSpecializedCooperativeEEENS5_IJNSA_ILi128EEENSA_ILi64EEESH_EEENS_12float_e5m2_tENS5_IJlSC_lEEESJ_SK_NS4_8TiledMMAINS4_8MMA_AtomIJNS4_4SM904GMMA30MMA_64x64x32_F32E5M2E5M2_SS_TNILNSO_7ScaleInE1ELSQ_1EEEEEENS4_6LayoutISD_NS5_IJSC_NSA_ILi0EEESU_EEEEENS5_IJNS4_10UnderscoreESX_SX_EEEEENS4_13SM90_TMA_LOADENS4_14ComposedLayoutINS4_7SwizzleILi2ELi4ELi3EEENS4_18smem_ptr_flag_bitsILi8EEENST_INS5_IJNSA_ILi8EEESH_EEENS5_IJSH_SC_EEEEEEEvNS4_8identityENS4_23SM90_TMA_LOAD_MULTICASTES1A_vS1B_EENS_8epilogue10collective6detail29Sm90TmaWarpSpecializedAdapterINS1F_15DefaultEpilogueISJ_SK_SK_NS1E_6thread17LinearCombinationISJ_Li1EffLNS1J_9ScaleType4KindE0ELNS_15FloatRoundStyleE2ESJ_EENS1_15EpilogueDefaultEEEEEvvEEEEvNT_6ParamsE:
	.zero		1664


//--------------------- SYMBOLS --------------------------

	.type		.nv.reservedSmem.offset0,@object
	.size		.nv.reservedSmem.offset0,0x4
